	.target	sm_90a

	.elftype	@"ET_EXEC"


//--------------------- .note.nv.tkinfo           --------------------------
	.section	.note.nv.tkinfo,"",@"SHT_NOTE"
	.sectionflags	@"SHF_NOTE_NV_TKINFO"
	.tkinfo
        /*0018*/ 	.word	0x00000002
        /*0030*/ 	.string	""
        /*0030*/ 	.string	"ptxas"
        /*0030*/ 	.string	"Cuda compilation tools, release 13.0, V13.0.88"
        /*0030*/ 	.string	"Build cuda_13.0.r13.0/compiler.36424714_0"
        /*0030*/ 	.string	"-arch sm_90a -m 64 "



//--------------------- .note.nv.cuinfo           --------------------------
	.section	.note.nv.cuinfo,"",@"SHT_NOTE"
	.sectionflags	@"SHF_NOTE_NV_CUINFO"
        /*0018*/ 	.short	0x0002
        /*001a*/ 	.short	0x005a
        /*001c*/ 	.short	0x0082
	.zero		2


//--------------------- .nv.info                  --------------------------
	.section	.nv.info,"",@"SHT_CUDA_INFO"
	.align	4


	//----- nvinfo : EIATTR_REGCOUNT
	.align		4
        /*0000*/ 	.byte	0x04, 0x2f
        /*0002*/ 	.short	(.L_15 - .L_14)
	.align		4
.L_14:
        /*0004*/ 	.word	index@(_ZN7cutlass13device_kernelINS_4gemm6kernel13GemmUniversalIN4cute5tupleIJiiiiEEENS1_10collective13CollectiveMmaINS1_34MainloopSm90TmaGmmaWarpSpecializedILi9ENS5_IJNS4_1CILi2EEESB_NSA_ILi1EEEEEENS1_35KernelTmaWarpSpecializedCooperativeEEENS5_IJNSA_ILi256EEENSA_ILi128EEENSA_ILi32EEEEEENS_10bfloat16_tENS5_IJlSC_lEEESK_SL_NS4_8TiledMMAINS4_8MMA_AtomIJNS4_4SM904GMMA28MMA_64x128x16_F32BF16BF16_SSILNSP_5MajorE0ELSR_0ELNSP_7ScaleInE1ELSS_1EEEEEENS4_6LayoutINS5_IJSB_SC_SC_EEENS5_IJSC_NSA_ILi0EEESX_EEEEENS5_IJNS4_10UnderscoreES10_S10_EEEEENS4_23SM90_TMA_LOAD_MULTICASTENS4_14ComposedLayoutINS4_7SwizzleILi2ELi4ELi3EEENS4_18smem_ptr_flag_bitsILi16EEENSV_INS5_IJNSA_ILi8EEESI_EEENS5_IJSI_SC_EEEEEEEvNS4_8identityES13_S1D_vS1E_EENS_8epilogue10collective6detail29Sm90TmaWarpSpecializedAdapterINS1H_15DefaultEpilogueISK_SL_SL_NS1G_6thread17LinearCombinationISK_Li1EffLNS1L_9ScaleType4KindE0ELNS_15FloatRoundStyleE2ESK_EENS1_15EpilogueDefaultEEEEEvvEEEEvNT_6ParamsE)
        /*0008*/ 	.word	0x000000a8


	//----- nvinfo : EIATTR_FRAME_SIZE
	.align		4
.L_15:
        /*000c*/ 	.byte	0x04, 0x11
        /*000e*/ 	.short	(.L_17 - .L_16)
	.align		4
.L_16:
        /*0010*/ 	.word	index@(_ZN7cutlass13device_kernelINS_4gemm6kernel13GemmUniversalIN4cute5tupleIJiiiiEEENS1_10collective13CollectiveMmaINS1_34MainloopSm90TmaGmmaWarpSpecializedILi9ENS5_IJNS4_1CILi2EEESB_NSA_ILi1EEEEEENS1_35KernelTmaWarpSpecializedCooperativeEEENS5_IJNSA_ILi256EEENSA_ILi128EEENSA_ILi32EEEEEENS_10bfloat16_tENS5_IJlSC_lEEESK_SL_NS4_8TiledMMAINS4_8MMA_AtomIJNS4_4SM904GMMA28MMA_64x128x16_F32BF16BF16_SSILNSP_5MajorE0ELSR_0ELNSP_7ScaleInE1ELSS_1EEEEEENS4_6LayoutINS5_IJSB_SC_SC_EEENS5_IJSC_NSA_ILi0EEESX_EEEEENS5_IJNS4_10UnderscoreES10_S10_EEEEENS4_23SM90_TMA_LOAD_MULTICASTENS4_14ComposedLayoutINS4_7SwizzleILi2ELi4ELi3EEENS4_18smem_ptr_flag_bitsILi16EEENSV_INS5_IJNSA_ILi8EEESI_EEENS5_IJSI_SC_EEEEEEEvNS4_8identityES13_S1D_vS1E_EENS_8epilogue10collective6detail29Sm90TmaWarpSpecializedAdapterINS1H_15DefaultEpilogueISK_SL_SL_NS1G_6thread17LinearCombinationISK_Li1EffLNS1L_9ScaleType4KindE0ELNS_15FloatRoundStyleE2ESK_EENS1_15EpilogueDefaultEEEEEvvEEEEvNT_6ParamsE)
        /*0014*/ 	.word	0x00000000


	//----- nvinfo : EIATTR_MIN_STACK_SIZE
	.align		4
.L_17:
        /*0018*/ 	.byte	0x04, 0x12
        /*001a*/ 	.short	(.L_19 - .L_18)
	.align		4
.L_18:
        /*001c*/ 	.word	index@(_ZN7cutlass13device_kernelINS_4gemm6kernel13GemmUniversalIN4cute5tupleIJiiiiEEENS1_10collective13CollectiveMmaINS1_34MainloopSm90TmaGmmaWarpSpecializedILi9ENS5_IJNS4_1CILi2EEESB_NSA_ILi1EEEEEENS1_35KernelTmaWarpSpecializedCooperativeEEENS5_IJNSA_ILi256EEENSA_ILi128EEENSA_ILi32EEEEEENS_10bfloat16_tENS5_IJlSC_lEEESK_SL_NS4_8TiledMMAINS4_8MMA_AtomIJNS4_4SM904GMMA28MMA_64x128x16_F32BF16BF16_SSILNSP_5MajorE0ELSR_0ELNSP_7ScaleInE1ELSS_1EEEEEENS4_6LayoutINS5_IJSB_SC_SC_EEENS5_IJSC_NSA_ILi0EEESX_EEEEENS5_IJNS4_10UnderscoreES10_S10_EEEEENS4_23SM90_TMA_LOAD_MULTICASTENS4_14ComposedLayoutINS4_7SwizzleILi2ELi4ELi3EEENS4_18smem_ptr_flag_bitsILi16EEENSV_INS5_IJNSA_ILi8EEESI_EEENS5_IJSI_SC_EEEEEEEvNS4_8identityES13_S1D_vS1E_EENS_8epilogue10collective6detail29Sm90TmaWarpSpecializedAdapterINS1H_15DefaultEpilogueISK_SL_SL_NS1G_6thread17LinearCombinationISK_Li1EffLNS1L_9ScaleType4KindE0ELNS_15FloatRoundStyleE2ESK_EENS1_15EpilogueDefaultEEEEEvvEEEEvNT_6ParamsE)
        /*0020*/ 	.word	0x00000000
.L_19:


//--------------------- .nv.compat                --------------------------
	.section	.nv.compat,"",@"SHT_CUDA_COMPAT_INFO"
	.align	4
        /*0000*/ 	.byte	0x02, 0x09, 0x01, 0x00, 0x02, 0x02, 0x04, 0x00, 0x02, 0x05, 0x05, 0x00, 0x03, 0x07, 0x01, 0x01
        /*0010*/ 	.byte	0x02, 0x03, 0x01, 0x00, 0x02, 0x06, 0x01, 0x00, 0x04, 0x0b, 0x08, 0x00, 0x00, 0x00, 0x00, 0x00
        /*0020*/ 	.byte	0x00, 0x00, 0x00, 0x00


//--------------------- .nv.info._ZN7cutlass13device_kernelINS_4gemm6kernel13GemmUniversalIN4cute5tupleIJiiiiEEENS1_10collective13CollectiveMmaINS1_34MainloopSm90TmaGmmaWarpSpecializedILi9ENS5_IJNS4_1CILi2EEESB_NSA_ILi1EEEEEENS1_35KernelTmaWarpSpecializedCooperativeEEENS5_IJNSA_ILi256EEENSA_ILi128EEENSA_ILi32EEEEEENS_10bfloat16_tENS5_IJlSC_lEEESK_SL_NS4_8TiledMMAINS4_8MMA_AtomIJNS4_4SM904GMMA28MMA_64x128x16_F32BF16BF16_SSILNSP_5MajorE0ELSR_0ELNSP_7ScaleInE1ELSS_1EEEEEENS4_6LayoutINS5_IJSB_SC_SC_EEENS5_IJSC_NSA_ILi0EEESX_EEEEENS5_IJNS4_10UnderscoreES10_S10_EEEEENS4_23SM90_TMA_LOAD_MULTICASTENS4_14ComposedLayoutINS4_7SwizzleILi2ELi4ELi3EEENS4_18smem_ptr_flag_bitsILi16EEENSV_INS5_IJNSA_ILi8EEESI_EEENS5_IJSI_SC_EEEEEEEvNS4_8identityES13_S1D_vS1E_EENS_8epilogue10collective6detail29Sm90TmaWarpSpecializedAdapterINS1H_15DefaultEpilogueISK_SL_SL_NS1G_6thread17LinearCombinationISK_Li1EffLNS1L_9ScaleType4KindE0ELNS_15FloatRoundStyleE2ESK_EENS1_15EpilogueDefaultEEEEEvvEEEEvNT_6ParamsE --------------------------
	.section	.nv.info._ZN7cutlass13device_kernelINS_4gemm6kernel13GemmUniversalIN4cute5tupleIJiiiiEEENS1_10collective13CollectiveMmaINS1_34MainloopSm90TmaGmmaWarpSpecializedILi9ENS5_IJNS4_1CILi2EEESB_NSA_ILi1EEEEEENS1_35KernelTmaWarpSpecializedCooperativeEEENS5_IJNSA_ILi256EEENSA_ILi128EEENSA_ILi32EEEEEENS_10bfloat16_tENS5_IJlSC_lEEESK_SL_NS4_8TiledMMAINS4_8MMA_AtomIJNS4_4SM904GMMA28MMA_64x128x16_F32BF16BF16_SSILNSP_5MajorE0ELSR_0ELNSP_7ScaleInE1ELSS_1EEEEEENS4_6LayoutINS5_IJSB_SC_SC_EEENS5_IJSC_NSA_ILi0EEESX_EEEEENS5_IJNS4_10UnderscoreES10_S10_EEEEENS4_23SM90_TMA_LOAD_MULTICASTENS4_14ComposedLayoutINS4_7SwizzleILi2ELi4ELi3EEENS4_18smem_ptr_flag_bitsILi16EEENSV_INS5_IJNSA_ILi8EEESI_EEENS5_IJSI_SC_EEEEEEEvNS4_8identityES13_S1D_vS1E_EENS_8epilogue10collective6detail29Sm90TmaWarpSpecializedAdapterINS1H_15DefaultEpilogueISK_SL_SL_NS1G_6thread17LinearCombinationISK_Li1EffLNS1L_9ScaleType4KindE0ELNS_15FloatRoundStyleE2ESK_EENS1_15EpilogueDefaultEEEEEvvEEEEvNT_6ParamsE,"",@"SHT_CUDA_INFO"
	.sectionflags	@""
	.align	4


	//----- nvinfo : EIATTR_CUDA_API_VERSION
	.align		4
        /*0000*/ 	.byte	0x04, 0x37
        /*0002*/ 	.short	(.L_21 - .L_20)
.L_20:
        /*0004*/ 	.word	0x00000082


	//----- nvinfo : EIATTR_KPARAM_INFO
	.align		4
.L_21:
        /*0008*/ 	.byte	0x04, 0x17
        /*000a*/ 	.short	(.L_23 - .L_22)
.L_22:
        /*000c*/ 	.word	0x00000000
        /*0010*/ 	.short	0x0000
        /*0012*/ 	.short	0x0070
        /*0014*/ 	.byte	0x00, 0xf0, 0x01, 0x10


	//----- nvinfo : EIATTR_SPARSE_MMA_MASK
	.align		4
.L_23:
        /*0018*/ 	.byte	0x03, 0x50
        /*001a*/ 	.short	0x0000


	//----- nvinfo : EIATTR_MAXREG_COUNT
	.align		4
        /*001c*/ 	.byte	0x03, 0x1b
        /*001e*/ 	.short	0x00a8


	//----- nvinfo : EIATTR_NUM_BARRIERS
	.align		4
        /*0020*/ 	.byte	0x02, 0x4c
        /*0022*/ 	.byte	0x01
	.zero		1


	//----- nvinfo : EIATTR_EXTERNS
	.align		4
        /*0024*/ 	.byte	0x04, 0x0f
        /*0026*/ 	.short	(.L_25 - .L_24)


	//   ....[0]....
	.align		4
.L_24:
        /*0028*/ 	.word	index@(__assertfail)


	//----- nvinfo : EIATTR_MERCURY_ISA_VERSION
	.align		4
.L_25:
        /*002c*/ 	.byte	0x03, 0x5f
        /*002e*/ 	.short	0x0101


	//----- nvinfo : EIATTR_INT_WARP_WIDE_INSTR_OFFSETS
	.align		4
        /*0030*/ 	.byte	0x04, 0x31
        /*0032*/ 	.short	(.L_27 - .L_26)


	//   ....[0]....
.L_26:
        /*0034*/ 	.word	0x00000550


	//   ....[1]....
        /*0038*/ 	.word	0x00000580


	//   ....[2]....
        /*003c*/ 	.word	0x00000740


	//----- nvinfo : EIATTR_COOP_GROUP_MASK_REGIDS
	.align		4
.L_27:
        /*0040*/ 	.byte	0x04, 0x29
        /*0042*/ 	.short	(.L_29 - .L_28)


	//   ....[0]....
.L_28:
        /*0044*/ 	.word	0xffffffff


	//   ....[1]....
        /*0048*/ 	.word	0xffffffff


	//   ....[2]....
        /*004c*/ 	.word	0xffffffff


	//   ....[3]....
        /*0050*/ 	.word	0xffffffff


	//   ....[4]....
        /*0054*/ 	.word	0xffffffff


	//   ....[5]....
        /*0058*/ 	.word	0xffffffff


	//----- nvinfo : EIATTR_COOP_GROUP_INSTR_OFFSETS
	.align		4
.L_29:
        /*005c*/ 	.byte	0x04, 0x28
        /*005e*/ 	.short	(.L_31 - .L_30)


	//   ....[0]....
.L_30:
        /*0060*/ 	.word	0x00000060


	//   ....[1]....
        /*0064*/ 	.word	0x00000070


	//   ....[2]....
        /*0068*/ 	.word	0x00000130


	//   ....[3]....
        /*006c*/ 	.word	0x000003a0


	//   ....[4]....
        /*0070*/ 	.word	0x000008c0


	//   ....[5]....
        /*0074*/ 	.word	0x00001310


	//----- nvinfo : EIATTR_REG_RECONFIG
	.align		4
.L_31:
        /*0078*/ 	.byte	0x01, 0x54
	.zero		2


	//----- nvinfo : EIATTR_SYSCALL_OFFSETS
	.align		4
        /*007c*/ 	.byte	0x04, 0x46
        /*007e*/ 	.short	(.L_33 - .L_32)


	//   ....[0]....
.L_32:
        /*0080*/ 	.word	0x000014d0


	//----- nvinfo : EIATTR_MBARRIER_INSTR_OFFSETS
	.align		4
.L_33:
        /*0084*/ 	.byte	0x04, 0x39
        /*0086*/ 	.short	(.L_35 - .L_34)


	//   ....[0]....
.L_34:
        /*0088*/ 	.word	0x00000250
        /*008c*/ 	.word	0x000000ff
        /*0090*/ 	.word	0x00000000
        /*0094*/ 	.short	0x0100
        /*0096*/ 	.byte	0x08
	.zero		1


	//   ....[1]....
        /*0098*/ 	.word	0x00000260
        /*009c*/ 	.word	0x000000ff
        /*00a0*/ 	.word	0x00000048
        /*00a4*/ 	.short	0x0100
        /*00a6*/ 	.byte	0x08
	.zero		1


	//   ....[2]....
        /*00a8*/ 	.word	0x00000270
        /*00ac*/ 	.word	0x000000ff
        /*00b0*/ 	.word	0x00000008
        /*00b4*/ 	.short	0x0100
        /*00b6*/ 	.byte	0x08
	.zero		1


	//   ....[3]....
        /*00b8*/ 	.word	0x00000280
        /*00bc*/ 	.word	0x000000ff
        /*00c0*/ 	.word	0x00000050
        /*00c4*/ 	.short	0x0100
        /*00c6*/ 	.byte	0x08
	.zero		1


	//   ....[4]....
        /*00c8*/ 	.word	0x00000290
        /*00cc*/ 	.word	0x000000ff
        /*00d0*/ 	.word	0x00000010
        /*00d4*/ 	.short	0x0100
        /*00d6*/ 	.byte	0x08
	.zero		1


	//   ....[5]....
        /*00d8*/ 	.word	0x000002a0
        /*00dc*/ 	.word	0x000000ff
        /*00e0*/ 	.word	0x00000058
        /*00e4*/ 	.short	0x0100
        /*00e6*/ 	.byte	0x08
	.zero		1


	//   ....[6]....
        /*00e8*/ 	.word	0x000002b0
        /*00ec*/ 	.word	0x000000ff
        /*00f0*/ 	.word	0x00000018
        /*00f4*/ 	.short	0x0100
        /*00f6*/ 	.byte	0x08
	.zero		1


	//   ....[7]....
        /*00f8*/ 	.word	0x000002c0
        /*00fc*/ 	.word	0x000000ff
        /*0100*/ 	.word	0x00000060
        /*0104*/ 	.short	0x0100
        /*0106*/ 	.byte	0x08
	.zero		1


	//   ....[8]....
        /*0108*/ 	.word	0x000002d0
        /*010c*/ 	.word	0x000000ff
        /*0110*/ 	.word	0x00000020
        /*0114*/ 	.short	0x0100
        /*0116*/ 	.byte	0x08
	.zero		1


	//   ....[9]....
        /*0118*/ 	.word	0x000002e0
        /*011c*/ 	.word	0x000000ff
        /*0120*/ 	.word	0x00000068
        /*0124*/ 	.short	0x0100
        /*0126*/ 	.byte	0x08
	.zero		1


	//   ....[10]....
        /*0128*/ 	.word	0x000002f0
        /*012c*/ 	.word	0x000000ff
        /*0130*/ 	.word	0x00000028
        /*0134*/ 	.short	0x0100
        /*0136*/ 	.byte	0x08
	.zero		1


	//   ....[11]....
        /*0138*/ 	.word	0x00000300
        /*013c*/ 	.word	0x000000ff
        /*0140*/ 	.word	0x00000070
        /*0144*/ 	.short	0x0100
        /*0146*/ 	.byte	0x08
	.zero		1


	//   ....[12]....
        /*0148*/ 	.word	0x00000310
        /*014c*/ 	.word	0x000000ff
        /*0150*/ 	.word	0x00000030
        /*0154*/ 	.short	0x0100
        /*0156*/ 	.byte	0x08
	.zero		1


	//   ....[13]....
        /*0158*/ 	.word	0x00000320
        /*015c*/ 	.word	0x000000ff
        /*0160*/ 	.word	0x00000078
        /*0164*/ 	.short	0x0100
        /*0166*/ 	.byte	0x08
	.zero		1


	//   ....[14]....
        /*0168*/ 	.word	0x00000330
        /*016c*/ 	.word	0x000000ff
        /*0170*/ 	.word	0x00000038
        /*0174*/ 	.short	0x0100
        /*0176*/ 	.byte	0x08
	.zero		1


	//   ....[15]....
        /*0178*/ 	.word	0x00000340
        /*017c*/ 	.word	0x000000ff
        /*0180*/ 	.word	0x00000080
        /*0184*/ 	.short	0x0100
        /*0186*/ 	.byte	0x08
	.zero		1


	//   ....[16]....
        /*0188*/ 	.word	0x00000350
        /*018c*/ 	.word	0x000000ff
        /*0190*/ 	.word	0x00000040
        /*0194*/ 	.short	0x0100
        /*0196*/ 	.byte	0x08
	.zero		1


	//   ....[17]....
        /*0198*/ 	.word	0x00000360
        /*019c*/ 	.word	0x000000ff
        /*01a0*/ 	.word	0x00000088
        /*01a4*/ 	.short	0x0100
        /*01a6*/ 	.byte	0x08
	.zero		1


	//   ....[18]....
        /*01a8*/ 	.word	0x000007c0
        /*01ac*/ 	.word	0x000000ff
        /*01b0*/ 	.word	0x000000a0
        /*01b4*/ 	.short	0x0100
        /*01b6*/ 	.byte	0x06
	.zero		1


	//   ....[19]....
        /*01b8*/ 	.word	0x00000850
        /*01bc*/ 	.word	0x000000ff
        /*01c0*/ 	.word	0x000000a8
        /*01c4*/ 	.short	0x0100
        /*01c6*/ 	.byte	0x06
	.zero		1


	//   ....[20]....
        /*01c8*/ 	.word	0x00001590
        /*01cc*/ 	.word	0x00000003
        /*01d0*/ 	.word	0x00000000
        /*01d4*/ 	.short	0x010a
        /*01d6*/ 	.byte	0x3f
	.zero		1


	//   ....[21]....
        /*01d8*/ 	.word	0x000015d0
        /*01dc*/ 	.word	0x00000003
        /*01e0*/ 	.word	0x00000000
        /*01e4*/ 	.short	0x010a
        /*01e6*/ 	.byte	0x3f
	.zero		1


	//   ....[22]....
        /*01e8*/ 	.word	0x00001960
        /*01ec*/ 	.word	0x00000005
        /*01f0*/ 	.word	0x00000000
        /*01f4*/ 	.short	0x010a
        /*01f6*/ 	.byte	0x3f
	.zero		1


	//   ....[23]....
        /*01f8*/ 	.word	0x000019a0
        /*01fc*/ 	.word	0x00000005
        /*0200*/ 	.word	0x00000000
        /*0204*/ 	.short	0x010a
        /*0206*/ 	.byte	0x3f
	.zero		1


	//   ....[24]....
        /*0208*/ 	.word	0x00001bc0
        /*020c*/ 	.word	0x00000005
        /*0210*/ 	.word	0x00000000
        /*0214*/ 	.short	0x0101
        /*0216*/ 	.byte	0x3f
	.zero		1


	//   ....[25]....
        /*0218*/ 	.word	0x00001de0
        /*021c*/ 	.word	0x00000003
        /*0220*/ 	.word	0x00000000
        /*0224*/ 	.short	0x0101
        /*0226*/ 	.byte	0x3f
	.zero		1


	//   ....[26]....
        /*0228*/ 	.word	0x0000b6d0
        /*022c*/ 	.word	0x0000000e
        /*0230*/ 	.word	0x00000048
        /*0234*/ 	.short	0x010a
        /*0236*/ 	.byte	0x3f
	.zero		1


	//   ....[27]....
        /*0238*/ 	.word	0x0000ba80
        /*023c*/ 	.word	0x00000006
        /*0240*/ 	.word	0x000000a8
        /*0244*/ 	.short	0x0101
        /*0246*/ 	.byte	0x3f
	.zero		1


	//   ....[28]....
        /*0248*/ 	.word	0x0000c1b0
        /*024c*/ 	.word	0x00000007
        /*0250*/ 	.word	0x00000000
        /*0254*/ 	.short	0x010a
        /*0256*/ 	.byte	0x3f
	.zero		1


	//   ....[29]....
        /*0258*/ 	.word	0x0000c230
        /*025c*/ 	.word	0x00000009
        /*0260*/ 	.word	0x00000000
        /*0264*/ 	.short	0x010a
        /*0266*/ 	.byte	0x3f
	.zero		1


	//   ....[30]....
        /*0268*/ 	.word	0x0000c2c0
        /*026c*/ 	.word	0x00000006
        /*0270*/ 	.word	0x00000000
        /*0274*/ 	.short	0x010a
        /*0276*/ 	.byte	0x3f
	.zero		1


	//   ....[31]....
        /*0278*/ 	.word	0x0000c350
        /*027c*/ 	.word	0x00000009
        /*0280*/ 	.word	0x00000000
        /*0284*/ 	.short	0x010a
        /*0286*/ 	.byte	0x3f
	.zero		1


	//   ....[32]....
        /*0288*/ 	.word	0x0000c3e0
        /*028c*/ 	.word	0x00000006
        /*0290*/ 	.word	0x00000000
        /*0294*/ 	.short	0x010a
        /*0296*/ 	.byte	0x3f
	.zero		1


	//   ....[33]....
        /*0298*/ 	.word	0x0000c470
        /*029c*/ 	.word	0x00000009
        /*02a0*/ 	.word	0x00000000
        /*02a4*/ 	.short	0x010a
        /*02a6*/ 	.byte	0x3f
	.zero		1


	//   ....[34]....
        /*02a8*/ 	.word	0x0000c500
        /*02ac*/ 	.word	0x00000006
        /*02b0*/ 	.word	0x00000000
        /*02b4*/ 	.short	0x010a
        /*02b6*/ 	.byte	0x3f
	.zero		1


	//   ....[35]....
        /*02b8*/ 	.word	0x0000c590
        /*02bc*/ 	.word	0x00000009
        /*02c0*/ 	.word	0x00000000
        /*02c4*/ 	.short	0x010a
        /*02c6*/ 	.byte	0x3f
	.zero		1


	//   ....[36]....
        /*02c8*/ 	.word	0x0000c620
        /*02cc*/ 	.word	0x00000003
        /*02d0*/ 	.word	0x00000000
        /*02d4*/ 	.short	0x010a
        /*02d6*/ 	.byte	0x3f
	.zero		1


	//   ....[37]....
        /*02d8*/ 	.word	0x0000c680
        /*02dc*/ 	.word	0x00000003
        /*02e0*/ 	.word	0x00000000
        /*02e4*/ 	.short	0x010a
        /*02e6*/ 	.byte	0x3f
	.zero		1


	//   ....[38]....
        /*02e8*/ 	.word	0x0000c6d0
        /*02ec*/ 	.word	0x00000005
        /*02f0*/ 	.word	0x00000000
        /*02f4*/ 	.short	0x010a
        /*02f6*/ 	.byte	0x3f
	.zero		1


	//   ....[39]....
        /*02f8*/ 	.word	0x0000c7a0
        /*02fc*/ 	.word	0x0000000e
        /*0300*/ 	.word	0x00000048
        /*0304*/ 	.short	0x010a
        /*0306*/ 	.byte	0x3f
	.zero		1


	//   ....[40]....
        /*0308*/ 	.word	0x0000c870
        /*030c*/ 	.word	0x00000007
        /*0310*/ 	.word	0x00000000
        /*0314*/ 	.short	0x010a
        /*0316*/ 	.byte	0x3f
	.zero		1


	//   ....[41]....
        /*0318*/ 	.word	0x0000c8c0
        /*031c*/ 	.word	0x00000009
        /*0320*/ 	.word	0x00000000
        /*0324*/ 	.short	0x010a
        /*0326*/ 	.byte	0x3f
	.zero		1


	//   ....[42]....
        /*0328*/ 	.word	0x0000c910
        /*032c*/ 	.word	0x00000006
        /*0330*/ 	.word	0x00000000
        /*0334*/ 	.short	0x010a
        /*0336*/ 	.byte	0x3f
	.zero		1


	//   ....[43]....
        /*0338*/ 	.word	0x0000c960
        /*033c*/ 	.word	0x00000009
        /*0340*/ 	.word	0x00000000
        /*0344*/ 	.short	0x010a
        /*0346*/ 	.byte	0x3f
	.zero		1


	//   ....[44]....
        /*0348*/ 	.word	0x0000c9b0
        /*034c*/ 	.word	0x00000006
        /*0350*/ 	.word	0x00000000
        /*0354*/ 	.short	0x010a
        /*0356*/ 	.byte	0x3f
	.zero		1


	//   ....[45]....
        /*0358*/ 	.word	0x0000ca00
        /*035c*/ 	.word	0x00000009
        /*0360*/ 	.word	0x00000000
        /*0364*/ 	.short	0x010a
        /*0366*/ 	.byte	0x3f
	.zero		1


	//   ....[46]....
        /*0368*/ 	.word	0x0000ca50
        /*036c*/ 	.word	0x00000006
        /*0370*/ 	.word	0x00000000
        /*0374*/ 	.short	0x010a
        /*0376*/ 	.byte	0x3f
	.zero		1


	//   ....[47]....
        /*0378*/ 	.word	0x0000caa0
        /*037c*/ 	.word	0x00000009
        /*0380*/ 	.word	0x00000000
        /*0384*/ 	.short	0x010a
        /*0386*/ 	.byte	0x3f
	.zero		1


	//----- nvinfo : EIATTR_NUM_MBARRIERS
	.align		4
.L_35:
        /*0388*/ 	.byte	0x03, 0x38
        /*038a*/ 	.short	0x0014


	//----- nvinfo : EIATTR_EXIT_INSTR_OFFSETS
	.align		4
        /*038c*/ 	.byte	0x04, 0x1c
        /*038e*/ 	.short	(.L_37 - .L_36)


	//   ....[0]....
.L_36:
        /*0390*/ 	.word	0x00000a20


	//   ....[1]....
        /*0394*/ 	.word	0x00001240


	//   ....[2]....
        /*0398*/ 	.word	0x0000ad10


	//   ....[3]....
        /*039c*/ 	.word	0x0000b270


	//   ....[4]....
        /*03a0*/ 	.word	0x0000c670


	//----- nvinfo : EIATTR_MAX_THREADS
	.align		4
.L_37:
        /*03a4*/ 	.byte	0x04, 0x05
        /*03a6*/ 	.short	(.L_39 - .L_38)
.L_38:
        /*03a8*/ 	.word	0x00000180
        /*03ac*/ 	.word	0x00000001
        /*03b0*/ 	.word	0x00000001


	//----- nvinfo : EIATTR_CRS_STACK_SIZE
	.align		4
.L_39:
        /*03b4*/ 	.byte	0x04, 0x1e
        /*03b6*/ 	.short	(.L_41 - .L_40)
.L_40:
        /*03b8*/ 	.word	0x00000000


	//----- nvinfo : EIATTR_CBANK_PARAM_SIZE
	.align		4
.L_41:
        /*03bc*/ 	.byte	0x03, 0x19
        /*03be*/ 	.short	0x0470


	//----- nvinfo : EIATTR_PARAM_CBANK
	.align		4
        /*03c0*/ 	.byte	0x04, 0x0a
        /*03c2*/ 	.short	(.L_43 - .L_42)
	.align		4
.L_42:
        /*03c4*/ 	.word	index@(.nv.constant0._ZN7cutlass13device_kernelINS_4gemm6kernel13GemmUniversalIN4cute5tupleIJiiiiEEENS1_10collective13CollectiveMmaINS1_34MainloopSm90TmaGmmaWarpSpecializedILi9ENS5_IJNS4_1CILi2EEESB_NSA_ILi1EEEEEENS1_35KernelTmaWarpSpecializedCooperativeEEENS5_IJNSA_ILi256EEENSA_ILi128EEENSA_ILi32EEEEEENS_10bfloat16_tENS5_IJlSC_lEEESK_SL_NS4_8TiledMMAINS4_8MMA_AtomIJNS4_4SM904GMMA28MMA_64x128x16_F32BF16BF16_SSILNSP_5MajorE0ELSR_0ELNSP_7ScaleInE1ELSS_1EEEEEENS4_6LayoutINS5_IJSB_SC_SC_EEENS5_IJSC_NSA_ILi0EEESX_EEEEENS5_IJNS4_10UnderscoreES10_S10_EEEEENS4_23SM90_TMA_LOAD_MULTICASTENS4_14ComposedLayoutINS4_7SwizzleILi2ELi4ELi3EEENS4_18smem_ptr_flag_bitsILi16EEENSV_INS5_IJNSA_ILi8EEESI_EEENS5_IJSI_SC_EEEEEEEvNS4_8identityES13_S1D_vS1E_EENS_8epilogue10collective6detail29Sm90TmaWarpSpecializedAdapterINS1H_15DefaultEpilogueISK_SL_SL_NS1G_6thread17LinearCombinationISK_Li1EffLNS1L_9ScaleType4KindE0ELNS_15FloatRoundStyleE2ESK_EENS1_15EpilogueDefaultEEEEEvvEEEEvNT_6ParamsE)
        /*03c8*/ 	.short	0x0210
        /*03ca*/ 	.short	0x0470


	//----- nvinfo : EIATTR_SW_WAR
	.align		4
.L_43:
        /*03cc*/ 	.byte	0x04, 0x36
        /*03ce*/ 	.short	(.L_45 - .L_44)
.L_44:
        /*03d0*/ 	.word	0x00000008
.L_45:


//--------------------- .nv.callgraph             --------------------------
	.section	.nv.callgraph,"",@"SHT_CUDA_CALLGRAPH"
	.align	4
	.sectionentsize	8
	.align		4
        /*0000*/ 	.word	0x00000000
	.align		4
        /*0004*/ 	.word	0xffffffff
	.align		4
        /*0008*/ 	.word	index@(_ZN7cutlass13device_kernelINS_4gemm6kernel13GemmUniversalIN4cute5tupleIJiiiiEEENS1_10collective13CollectiveMmaINS1_34MainloopSm90TmaGmmaWarpSpecializedILi9ENS5_IJNS4_1CILi2EEESB_NSA_ILi1EEEEEENS1_35KernelTmaWarpSpecializedCooperativeEEENS5_IJNSA_ILi256EEENSA_ILi128EEENSA_ILi32EEEEEENS_10bfloat16_tENS5_IJlSC_lEEESK_SL_NS4_8TiledMMAINS4_8MMA_AtomIJNS4_4SM904GMMA28MMA_64x128x16_F32BF16BF16_SSILNSP_5MajorE0ELSR_0ELNSP_7ScaleInE1ELSS_1EEEEEENS4_6LayoutINS5_IJSB_SC_SC_EEENS5_IJSC_NSA_ILi0EEESX_EEEEENS5_IJNS4_10UnderscoreES10_S10_EEEEENS4_23SM90_TMA_LOAD_MULTICASTENS4_14ComposedLayoutINS4_7SwizzleILi2ELi4ELi3EEENS4_18smem_ptr_flag_bitsILi16EEENSV_INS5_IJNSA_ILi8EEESI_EEENS5_IJSI_SC_EEEEEEEvNS4_8identityES13_S1D_vS1E_EENS_8epilogue10collective6detail29Sm90TmaWarpSpecializedAdapterINS1H_15DefaultEpilogueISK_SL_SL_NS1G_6thread17LinearCombinationISK_Li1EffLNS1L_9ScaleType4KindE0ELNS_15FloatRoundStyleE2ESK_EENS1_15EpilogueDefaultEEEEEvvEEEEvNT_6ParamsE)
	.align		4
        /*000c*/ 	.word	index@(__assertfail)
	.align		4
        /*0010*/ 	.word	0x00000000
	.align		4
        /*0014*/ 	.word	0xfffffffe
	.align		4
        /*0018*/ 	.word	0x00000000
	.align		4
        /*001c*/ 	.word	0xfffffffd
	.align		4
        /*0020*/ 	.word	0x00000000
	.align		4
        /*0024*/ 	.word	0xfffffffc


//--------------------- .nv.constant4             --------------------------
	.section	.nv.constant4,"a",@progbits
	.align	8
	.align		8
.nv.constant4:
        /*0000*/ 	.dword	__assertfail
	.align		8
        /*0008*/ 	.dword	__unnamed_1
	.align		8
        /*0010*/ 	.dword	_ZN40_INTERNAL_bd5f8c51_4_k_cu_b3c67e8a_237614cuda3std3__45__cpo5beginE
	.align		8
        /*0018*/ 	.dword	_ZN40_INTERNAL_bd5f8c51_4_k_cu_b3c67e8a_237614cuda3std3__45__cpo3endE
	.align		8
        /*0020*/ 	.dword	_ZN40_INTERNAL_bd5f8c51_4_k_cu_b3c67e8a_237614cuda3std3__45__cpo6cbeginE
	.align		8
        /*0028*/ 	.dword	_ZN40_INTERNAL_bd5f8c51_4_k_cu_b3c67e8a_237614cuda3std3__45__cpo4cendE
	.align		8
        /*0030*/ 	.dword	_ZN40_INTERNAL_bd5f8c51_4_k_cu_b3c67e8a_237614cuda3std3__442_GLOBAL__N__bd5f8c51_4_k_cu_b3c67e8a_237616ignoreE
	.align		8
        /*0038*/ 	.dword	_ZN40_INTERNAL_bd5f8c51_4_k_cu_b3c67e8a_237614cuda3std3__419piecewise_constructE
	.align		8
        /*0040*/ 	.dword	_ZN40_INTERNAL_bd5f8c51_4_k_cu_b3c67e8a_237614cuda3std3__48in_placeE
	.align		8
        /*0048*/ 	.dword	_ZN40_INTERNAL_bd5f8c51_4_k_cu_b3c67e8a_237614cuda3std6ranges3__45__cpo4swapE
	.align		8
        /*0050*/ 	.dword	_ZN40_INTERNAL_bd5f8c51_4_k_cu_b3c67e8a_237614cuda3std6ranges3__45__cpo9iter_moveE
	.align		8
        /*0058*/ 	.dword	_ZN40_INTERNAL_bd5f8c51_4_k_cu_b3c67e8a_237614cute7productE
	.align		8
        /*0060*/ 	.dword	_ZN40_INTERNAL_bd5f8c51_4_k_cu_b3c67e8a_237614cute1_E
	.align		8
        /*0068*/ 	.dword	$str$22
	.align		8
        /*0070*/ 	.dword	$str$23


//--------------------- .text._ZN7cutlass13device_kernelINS_4gemm6kernel13GemmUniversalIN4cute5tupleIJiiiiEEENS1_10collective13CollectiveMmaINS1_34MainloopSm90TmaGmmaWarpSpecializedILi9ENS5_IJNS4_1CILi2EEESB_NSA_ILi1EEEEEENS1_35KernelTmaWarpSpecializedCooperativeEEENS5_IJNSA_ILi256EEENSA_ILi128EEENSA_ILi32EEEEEENS_10bfloat16_tENS5_IJlSC_lEEESK_SL_NS4_8TiledMMAINS4_8MMA_AtomIJNS4_4SM904GMMA28MMA_64x128x16_F32BF16BF16_SSILNSP_5MajorE0ELSR_0ELNSP_7ScaleInE1ELSS_1EEEEEENS4_6LayoutINS5_IJSB_SC_SC_EEENS5_IJSC_NSA_ILi0EEESX_EEEEENS5_IJNS4_10UnderscoreES10_S10_EEEEENS4_23SM90_TMA_LOAD_MULTICASTENS4_14ComposedLayoutINS4_7SwizzleILi2ELi4ELi3EEENS4_18smem_ptr_flag_bitsILi16EEENSV_INS5_IJNSA_ILi8EEESI_EEENS5_IJSI_SC_EEEEEEEvNS4_8identityES13_S1D_vS1E_EENS_8epilogue10collective6detail29Sm90TmaWarpSpecializedAdapterINS1H_15DefaultEpilogueISK_SL_SL_NS1G_6thread17LinearCombinationISK_Li1EffLNS1L_9ScaleType4KindE0ELNS_15FloatRoundStyleE2ESK_EENS1_15EpilogueDefaultEEEEEvvEEEEvNT_6ParamsE --------------------------
	.section	.text._ZN7cutlass13device_kernelINS_4gemm6kernel13GemmUniversalIN4cute5tupleIJiiiiEEENS1_10collective13CollectiveMmaINS1_34MainloopSm90TmaGmmaWarpSpecializedILi9ENS5_IJNS4_1CILi2EEESB_NSA_ILi1EEEEEENS1_35KernelTmaWarpSpecializedCooperativeEEENS5_IJNSA_ILi256EEENSA_ILi128EEENSA_ILi32EEEEEENS_10bfloat16_tENS5_IJlSC_lEEESK_SL_NS4_8TiledMMAINS4_8MMA_AtomIJNS4_4SM904GMMA28MMA_64x128x16_F32BF16BF16_SSILNSP_5MajorE0ELSR_0ELNSP_7ScaleInE1ELSS_1EEEEEENS4_6LayoutINS5_IJSB_SC_SC_EEENS5_IJSC_NSA_ILi0EEESX_EEEEENS5_IJNS4_10UnderscoreES10_S10_EEEEENS4_23SM90_TMA_LOAD_MULTICASTENS4_14ComposedLayoutINS4_7SwizzleILi2ELi4ELi3EEENS4_18smem_ptr_flag_bitsILi16EEENSV_INS5_IJNSA_ILi8EEESI_EEENS5_IJSI_SC_EEEEEEEvNS4_8identityES13_S1D_vS1E_EENS_8epilogue10collective6detail29Sm90TmaWarpSpecializedAdapterINS1H_15DefaultEpilogueISK_SL_SL_NS1G_6thread17LinearCombinationISK_Li1EffLNS1L_9ScaleType4KindE0ELNS_15FloatRoundStyleE2ESK_EENS1_15EpilogueDefaultEEEEEvvEEEEvNT_6ParamsE,"ax",@progbits
	.align	128
.text._ZN7cutlass13device_kernelINS_4gemm6kernel13GemmUniversalIN4cute5tupleIJiiiiEEENS1_10collective13CollectiveMmaINS1_34MainloopSm90TmaGmmaWarpSpecializedILi9ENS5_IJNS4_1CILi2EEESB_NSA_ILi1EEEEEENS1_35KernelTmaWarpSpecializedCooperativeEEENS5_IJNSA_ILi256EEENSA_ILi128EEENSA_ILi32EEEEEENS_10bfloat16_tENS5_IJlSC_lEEESK_SL_NS4_8TiledMMAINS4_8MMA_AtomIJNS4_4SM904GMMA28MMA_64x128x16_F32BF16BF16_SSILNSP_5MajorE0ELSR_0ELNSP_7ScaleInE1ELSS_1EEEEEENS4_6LayoutINS5_IJSB_SC_SC_EEENS5_IJSC_NSA_ILi0EEESX_EEEEENS5_IJNS4_10UnderscoreES10_S10_EEEEENS4_23SM90_TMA_LOAD_MULTICASTENS4_14ComposedLayoutINS4_7SwizzleILi2ELi4ELi3EEENS4_18smem_ptr_flag_bitsILi16EEENSV_INS5_IJNSA_ILi8EEESI_EEENS5_IJSI_SC_EEEEEEEvNS4_8identityES13_S1D_vS1E_EENS_8epilogue10collective6detail29Sm90TmaWarpSpecializedAdapterINS1H_15DefaultEpilogueISK_SL_SL_NS1G_6thread17LinearCombinationISK_Li1EffLNS1L_9ScaleType4KindE0ELNS_15FloatRoundStyleE2ESK_EENS1_15EpilogueDefaultEEEEEvvEEEEvNT_6ParamsE:
        .type           _ZN7cutlass13device_kernelINS_4gemm6kernel13GemmUniversalIN4cute5tupleIJiiiiEEENS1_10collective13CollectiveMmaINS1_34MainloopSm90TmaGmmaWarpSpecializedILi9ENS5_IJNS4_1CILi2EEESB_NSA_ILi1EEEEEENS1_35KernelTmaWarpSpecializedCooperativeEEENS5_IJNSA_ILi256EEENSA_ILi128EEENSA_ILi32EEEEEENS_10bfloat16_tENS5_IJlSC_lEEESK_SL_NS4_8TiledMMAINS4_8MMA_AtomIJNS4_4SM904GMMA28MMA_64x128x16_F32BF16BF16_SSILNSP_5MajorE0ELSR_0ELNSP_7ScaleInE1ELSS_1EEEEEENS4_6LayoutINS5_IJSB_SC_SC_EEENS5_IJSC_NSA_ILi0EEESX_EEEEENS5_IJNS4_10UnderscoreES10_S10_EEEEENS4_23SM90_TMA_LOAD_MULTICASTENS4_14ComposedLayoutINS4_7SwizzleILi2ELi4ELi3EEENS4_18smem_ptr_flag_bitsILi16EEENSV_INS5_IJNSA_ILi8EEESI_EEENS5_IJSI_SC_EEEEEEEvNS4_8identityES13_S1D_vS1E_EENS_8epilogue10collective6detail29Sm90TmaWarpSpecializedAdapterINS1H_15DefaultEpilogueISK_SL_SL_NS1G_6thread17LinearCombinationISK_Li1EffLNS1L_9ScaleType4KindE0ELNS_15FloatRoundStyleE2ESK_EENS1_15EpilogueDefaultEEEEEvvEEEEvNT_6ParamsE,@function
        .size           _ZN7cutlass13device_kernelINS_4gemm6kernel13GemmUniversalIN4cute5tupleIJiiiiEEENS1_10collective13CollectiveMmaINS1_34MainloopSm90TmaGmmaWarpSpecializedILi9ENS5_IJNS4_1CILi2EEESB_NSA_ILi1EEEEEENS1_35KernelTmaWarpSpecializedCooperativeEEENS5_IJNSA_ILi256EEENSA_ILi128EEENSA_ILi32EEEEEENS_10bfloat16_tENS5_IJlSC_lEEESK_SL_NS4_8TiledMMAINS4_8MMA_AtomIJNS4_4SM904GMMA28MMA_64x128x16_F32BF16BF16_SSILNSP_5MajorE0ELSR_0ELNSP_7ScaleInE1ELSS_1EEEEEENS4_6LayoutINS5_IJSB_SC_SC_EEENS5_IJSC_NSA_ILi0EEESX_EEEEENS5_IJNS4_10UnderscoreES10_S10_EEEEENS4_23SM90_TMA_LOAD_MULTICASTENS4_14ComposedLayoutINS4_7SwizzleILi2ELi4ELi3EEENS4_18smem_ptr_flag_bitsILi16EEENSV_INS5_IJNSA_ILi8EEESI_EEENS5_IJSI_SC_EEEEEEEvNS4_8identityES13_S1D_vS1E_EENS_8epilogue10collective6detail29Sm90TmaWarpSpecializedAdapterINS1H_15DefaultEpilogueISK_SL_SL_NS1G_6thread17LinearCombinationISK_Li1EffLNS1L_9ScaleType4KindE0ELNS_15FloatRoundStyleE2ESK_EENS1_15EpilogueDefaultEEEEEvvEEEEvNT_6ParamsE,(.L_x_336 - _ZN7cutlass13device_kernelINS_4gemm6kernel13GemmUniversalIN4cute5tupleIJiiiiEEENS1_10collective13CollectiveMmaINS1_34MainloopSm90TmaGmmaWarpSpecializedILi9ENS5_IJNS4_1CILi2EEESB_NSA_ILi1EEEEEENS1_35KernelTmaWarpSpecializedCooperativeEEENS5_IJNSA_ILi256EEENSA_ILi128EEENSA_ILi32EEEEEENS_10bfloat16_tENS5_IJlSC_lEEESK_SL_NS4_8TiledMMAINS4_8MMA_AtomIJNS4_4SM904GMMA28MMA_64x128x16_F32BF16BF16_SSILNSP_5MajorE0ELSR_0ELNSP_7ScaleInE1ELSS_1EEEEEENS4_6LayoutINS5_IJSB_SC_SC_EEENS5_IJSC_NSA_ILi0EEESX_EEEEENS5_IJNS4_10UnderscoreES10_S10_EEEEENS4_23SM90_TMA_LOAD_MULTICASTENS4_14ComposedLayoutINS4_7SwizzleILi2ELi4ELi3EEENS4_18smem_ptr_flag_bitsILi16EEENSV_INS5_IJNSA_ILi8EEESI_EEENS5_IJSI_SC_EEEEEEEvNS4_8identityES13_S1D_vS1E_EENS_8epilogue10collective6detail29Sm90TmaWarpSpecializedAdapterINS1H_15DefaultEpilogueISK_SL_SL_NS1G_6thread17LinearCombinationISK_Li1EffLNS1L_9ScaleType4KindE0ELNS_15FloatRoundStyleE2ESK_EENS1_15EpilogueDefaultEEEEEvvEEEEvNT_6ParamsE)
        .other          _ZN7cutlass13device_kernelINS_4gemm6kernel13GemmUniversalIN4cute5tupleIJiiiiEEENS1_10collective13CollectiveMmaINS1_34MainloopSm90TmaGmmaWarpSpecializedILi9ENS5_IJNS4_1CILi2EEESB_NSA_ILi1EEEEEENS1_35KernelTmaWarpSpecializedCooperativeEEENS5_IJNSA_ILi256EEENSA_ILi128EEENSA_ILi32EEEEEENS_10bfloat16_tENS5_IJlSC_lEEESK_SL_NS4_8TiledMMAINS4_8MMA_AtomIJNS4_4SM904GMMA28MMA_64x128x16_F32BF16BF16_SSILNSP_5MajorE0ELSR_0ELNSP_7ScaleInE1ELSS_1EEEEEENS4_6LayoutINS5_IJSB_SC_SC_EEENS5_IJSC_NSA_ILi0EEESX_EEEEENS5_IJNS4_10UnderscoreES10_S10_EEEEENS4_23SM90_TMA_LOAD_MULTICASTENS4_14ComposedLayoutINS4_7SwizzleILi2ELi4ELi3EEENS4_18smem_ptr_flag_bitsILi16EEENSV_INS5_IJNSA_ILi8EEESI_EEENS5_IJSI_SC_EEEEEEEvNS4_8identityES13_S1D_vS1E_EENS_8epilogue10collective6detail29Sm90TmaWarpSpecializedAdapterINS1H_15DefaultEpilogueISK_SL_SL_NS1G_6thread17LinearCombinationISK_Li1EffLNS1L_9ScaleType4KindE0ELNS_15FloatRoundStyleE2ESK_EENS1_15EpilogueDefaultEEEEEvvEEEEvNT_6ParamsE,@"STO_CUDA_ENTRY STV_DEFAULT"
_ZN7cutlass13device_kernelINS_4gemm6kernel13GemmUniversalIN4cute5tupleIJiiiiEEENS1_10collective13CollectiveMmaINS1_34MainloopSm90TmaGmmaWarpSpecializedILi9ENS5_IJNS4_1CILi2EEESB_NSA_ILi1EEEEEENS1_35KernelTmaWarpSpecializedCooperativeEEENS5_IJNSA_ILi256EEENSA_ILi128EEENSA_ILi32EEEEEENS_10bfloat16_tENS5_IJlSC_lEEESK_SL_NS4_8TiledMMAINS4_8MMA_AtomIJNS4_4SM904GMMA28MMA_64x128x16_F32BF16BF16_SSILNSP_5MajorE0ELSR_0ELNSP_7ScaleInE1ELSS_1EEEEEENS4_6LayoutINS5_IJSB_SC_SC_EEENS5_IJSC_NSA_ILi0EEESX_EEEEENS5_IJNS4_10UnderscoreES10_S10_EEEEENS4_23SM90_TMA_LOAD_MULTICASTENS4_14ComposedLayoutINS4_7SwizzleILi2ELi4ELi3EEENS4_18smem_ptr_flag_bitsILi16EEENSV_INS5_IJNSA_ILi8EEESI_EEENS5_IJSI_SC_EEEEEEEvNS4_8identityES13_S1D_vS1E_EENS_8epilogue10collective6detail29Sm90TmaWarpSpecializedAdapterINS1H_15DefaultEpilogueISK_SL_SL_NS1G_6thread17LinearCombinationISK_Li1EffLNS1L_9ScaleType4KindE0ELNS_15FloatRoundStyleE2ESK_EENS1_15EpilogueDefaultEEEEEvvEEEEvNT_6ParamsE:
[----:B------:R-:W0:Y:S01]  /*0000*/  LDC R1, c[0x0][0x28] ;  /* 0x00000a00ff017b82 */ /* 0x000e220000000800 */
[----:B------:R-:W1:Y:S01]  /*0010*/  S2R R18, SR_TID.X ;  /* 0x0000000000127919 */ /* 0x000e620000002100 */
[----:B------:R-:W-:Y:S01]  /*0020*/  ELECT P0, URZ, PT ;  /* 0x00000000003f782f */ /* 0x000fe20003800000 */
[----:B------:R-:W-:Y:S01]  /*0030*/  BSSY B0, `(.L_x_0) ;  /* 0x000000f000007945 */ /* 0x000fe20003800000 */
[--C-:B-1----:R-:W-:Y:S02]  /*0040*/  SHF.R.U32.HI R0, RZ, 0x5, R18.reuse ;  /* 0x00000005ff007819 */ /* 0x102fe40000011612 */
[----:B------:R-:W-:-:S03]  /*0050*/  SHF.R.U32.HI R3, RZ, 0x7, R18 ;  /* 0x00000007ff037819 */ /* 0x000fc60000011612 */
[----:B------:R-:W1:Y:S04]  /*0060*/  SHFL.IDX PT, R2, R0, RZ, 0x1f ;  /* 0x00001fff00027589 */ /* 0x000e6800000e0000 */
[----:B------:R2:W3:Y:S01]  /*0070*/  SHFL.IDX PT, R5, R3, RZ, 0x1f ;  /* 0x00001fff03057589 */ /* 0x0004e200000e0000 */
[----:B-1----:R-:W-:-:S13]  /*0080*/  ISETP.NE.OR P0, PT, R2, RZ, !P0 ;  /* 0x000000ff0200720c */ /* 0x002fda0004705670 */
[----:B0-23--:R-:W-:Y:S05]  /*0090*/  @P0 BRA `(.L_x_1) ;  /* 0x0000000000200947 */ /* 0x00dfea0003800000 */
[----:B------:R-:W-:Y:S02]  /*00a0*/  ULDC.64 UR4, c[0x0][0x198] ;  /* 0x0000660000047ab9 */ /* 0x000fe40000000a00 */
[----:B------:R-:W-:Y:S02]  /*00b0*/  UIADD3 UR6, UP0, UR4, 0xf0, URZ ;  /* 0x000000f004067890 */ /* 0x000fe4000ff1e03f */
[----:B------:R-:W-:Y:S02]  /*00c0*/  UIADD3 UR4, UP1, UR4, 0x1f0, URZ ;  /* 0x000001f004047890 */ /* 0x000fe4000ff3e03f */
[----:B------:R-:W-:Y:S02]  /*00d0*/  UIADD3.X UR7, URZ, UR5, URZ, UP0, !UPT ;  /* 0x000000053f077290 */ /* 0x000fe400087fe43f */
[----:B------:R-:W-:-:S07]  /*00e0*/  UIADD3.X UR5, URZ, UR5, URZ, UP1, !UPT ;  /* 0x000000053f057290 */ /* 0x000fce0008ffe43f */
[----:B------:R0:W-:Y:S02]  /*00f0*/  UTMACCTL.PF [UR6] ;  /* 0x00000000060079b9 */ /* 0x0001e40008040000 */
[----:B------:R0:W-:Y:S02]  /*0100*/  UTMACCTL.PF [UR4] ;  /* 0x00000000040079b9 */ /* 0x0001e40008040000 */
[----:B0-----:R-:W-:Y:S01]  /*0110*/  NOP ;  /* 0x0000000000007918 */ /* 0x001fe20000000000 */
.L_x_1:
[----:B------:R-:W-:Y:S05]  /*0120*/  BSYNC B0 ;  /* 0x0000000000007941 */ /* 0x000fea0003800000 */
.L_x_0:
[----:B------:R-:W0:Y:S02]  /*0130*/  SHFL.IDX PT, R3, R0, RZ, 0x1f ;  /* 0x00001fff00037589 */ /* 0x000e2400000e0000 */
[----:B0-----:R-:W-:-:S13]  /*0140*/  ISETP.NE.AND P0, PT, R3, RZ, PT ;  /* 0x000000ff0300720c */ /* 0x001fda0003f05270 */
[----:B------:R-:W-:Y:S05]  /*0150*/  @P0 BRA `(.L_x_2) ;  /* 0x00000000008c0947 */ /* 0x000fea0003800000 */
[----:B------:R-:W-:Y:S01]  /*0160*/  ELECT P0, URZ, PT ;  /* 0x00000000003f782f */ /* 0x000fe20003800000 */
[----:B------:R-:W-:-:S12]  /*0170*/  BSSY B0, `(.L_x_2) ;  /* 0x0000021000007945 */ /* 0x000fd80003800000 */
[----:B------:R-:W-:Y:S05]  /*0180*/  @!P0 BRA `(.L_x_3) ;  /* 0x00000000007c8947 */ /* 0x000fea0003800000 */
[----:B------:R-:W0:Y:S01]  /*0190*/  S2UR UR8, SR_CgaCtaId ;  /* 0x00000000000879c3 */ /* 0x000e220000008800 */
[----:B------:R-:W-:Y:S01]  /*01a0*/  UMOV UR4, 0x400 ;  /* 0x0000040000047882 */ /* 0x000fe20000000000 */
[----:B------:R-:W-:Y:S01]  /*01b0*/  UMOV UR5, 0x1 ;  /* 0x0000000100057882 */ /* 0x000fe20000000000 */
[----:B------:R-:W-:Y:S02]  /*01c0*/  UMOV UR6, 0x6 ;  /* 0x0000000600067882 */ /* 0x000fe40000000000 */
[----:B------:R-:W-:-:S04]  /*01d0*/  UIADD3 UR6, -UR6, 0x100000, URZ ;  /* 0x0010000006067890 */ /* 0x000fc8000fffe13f */
[----:B------:R-:W-:Y:S02]  /*01e0*/  USHF.L.U32 UR7, UR6, 0xb, URZ ;  /* 0x0000000b06077899 */ /* 0x000fe4000800063f */
[----:B------:R-:W-:Y:S02]  /*01f0*/  USHF.L.U32 UR6, UR6, 0x1, URZ ;  /* 0x0000000106067899 */ /* 0x000fe4000800063f */
[----:B0-----:R-:W-:Y:S02]  /*0200*/  ULEA UR8, UR8, UR4, 0x18 ;  /* 0x0000000408087291 */ /* 0x001fe4000f8ec03f */
[----:B------:R-:W-:-:S04]  /*0210*/  UIADD3 UR4, -UR5, 0x100000, URZ ;  /* 0x0010000005047890 */ /* 0x000fc8000fffe13f */
[----:B------:R-:W-:Y:S02]  /*0220*/  USHF.L.U32 UR5, UR4, 0xb, URZ ;  /* 0x0000000b04057899 */ /* 0x000fe4000800063f */
[----:B------:R-:W-:Y:S01]  /*0230*/  USHF.L.U32 UR4, UR4, 0x1, URZ ;  /* 0x0000000104047899 */ /* 0x000fe2000800063f */
[----:B------:R-:W0:Y:S11]  /*0240*/  FENCE.VIEW.ASYNC.S ;  /* 0x00000000000073c6 */ /* 0x000e360000000000 */
[----:B0-----:R0:W1:Y:S01]  /*0250*/  SYNCS.EXCH.64 URZ, [UR8], UR4 ;  /* 0x00000004083f75b2 */ /* 0x0010620008000100 */
[----:B------:R0:W2:Y:S01]  /*0260*/  SYNCS.EXCH.64 URZ, [UR8+0x48], UR6 ;  /* 0x00004806083f75b2 */ /* 0x0000a20008000100 */
[----:B------:R0:W3:Y:S01]  /*0270*/  SYNCS.EXCH.64 URZ, [UR8+0x8], UR4 ;  /* 0x00000804083f75b2 */ /* 0x0000e20008000100 */
[----:B------:R0:W4:Y:S01]  /*0280*/  SYNCS.EXCH.64 URZ, [UR8+0x50], UR6 ;  /* 0x00005006083f75b2 */ /* 0x0001220008000100 */
[----:B------:R0:W0:Y:S01]  /*0290*/  SYNCS.EXCH.64 URZ, [UR8+0x10], UR4 ;  /* 0x00001004083f75b2 */ /* 0x0000220008000100 */
        /* <DEDUP_REMOVED lines=13> */
[----:B------:R-:W-:Y:S01]  /*0370*/  NOP ;  /* 0x0000000000007918 */ /* 0x000fe20000000000 */
.L_x_3:
[----:B0-----:R-:W-:Y:S05]  /*0380*/  BSYNC B0 ;  /* 0x0000000000007941 */ /* 0x001fea0003800000 */
.L_x_2:
[----:B------:R-:W-:Y:S01]  /*0390*/  SHF.R.S32.HI R7, RZ, 0x1f, R18 ;  /* 0x0000001fff077819 */ /* 0x000fe20000011412 */
[----:B------:R-:W0:Y:S01]  /*03a0*/  SHFL.IDX PT, R0, R0, RZ, 0x1f ;  /* 0x00001fff00007589 */ /* 0x000e2200000e0000 */
[----:B------:R-:W5:Y:S01]  /*03b0*/  S2UR UR8, SR_CTAID.X ;  /* 0x00000000000879c3 */ /* 0x000f620000002500 */
[----:B------:R-:W-:Y:S02]  /*03c0*/  ELECT P0, URZ, PT ;  /* 0x00000000003f782f */ /* 0x000fe40003800000 */
[----:B------:R-:W-:Y:S01]  /*03d0*/  LEA.HI R7, R7, R18, RZ, 0x7 ;  /* 0x0000001207077211 */ /* 0x000fe200078f38ff */
[----:B------:R-:W1:Y:S01]  /*03e0*/  S2R R4, SR_CTAID.Y ;  /* 0x0000000000047919 */ /* 0x000e620000002600 */
[----:B------:R-:W-:Y:S01]  /*03f0*/  SHF.R.S32.HI R8, RZ, 0x1f, R3 ;  /* 0x0000001fff087819 */ /* 0x000fe20000011403 */
[----:B------:R-:W-:Y:S01]  /*0400*/  ULDC UR4, c[0x0][0x150] ;  /* 0x0000540000047ab9 */ /* 0x000fe20000000800 */
[----:B------:R-:W-:Y:S01]  /*0410*/  LOP3.LUT R7, R7, 0xffffff80, RZ, 0xc0, !PT ;  /* 0xffffff8007077812 */ /* 0x000fe200078ec0ff */
[----:B------:R-:W-:Y:S01]  /*0420*/  NOP ;  /* 0x0000000000007918 */ /* 0x000fe20000000000 */
[----:B------:R-:W-:Y:S01]  /*0430*/  LEA.HI R8, R8, R3, RZ, 0x2 ;  /* 0x0000000308087211 */ /* 0x000fe200078f10ff */
[----:B------:R-:W2:Y:S01]  /*0440*/  LDC R10, c[0x0][0x144] ;  /* 0x00005100ff0a7b82 */ /* 0x000ea20000000800 */
[----:B------:R-:W-:Y:S01]  /*0450*/  NOP ;  /* 0x0000000000007918 */ /* 0x000fe20000000000 */
[----:B------:R-:W-:Y:S01]  /*0460*/  IMAD.IADD R6, R18, 0x1, -R7 ;  /* 0x0000000112067824 */ /* 0x000fe200078e0a07 */
[----:B------:R-:W-:Y:S01]  /*0470*/  LOP3.LUT R8, R8, 0x3ffffffc, RZ, 0xc0, !PT ;  /* 0x3ffffffc08087812 */ /* 0x000fe200078ec0ff */
[----:B------:R-:W-:Y:S01]  /*0480*/  IMAD.MOV.U32 R22, RZ, RZ, 0x1 ;  /* 0x00000001ff167424 */ /* 0x000fe200078e00ff */
[----:B------:R-:W-:-:S02]  /*0490*/  ISETP.NE.AND P3, PT, R5, RZ, PT ;  /* 0x000000ff0500720c */ /* 0x000fc40003f65270 */
[----:B------:R-:W-:Y:S01]  /*04a0*/  SHF.R.S32.HI R7, RZ, 0x1f, R6 ;  /* 0x0000001fff077819 */ /* 0x000fe20000011406 */
[----:B------:R-:W-:Y:S01]  /*04b0*/  IMAD.IADD R8, R3, 0x1, -R8 ;  /* 0x0000000103087824 */ /* 0x000fe200078e0a08 */
[----:B------:R-:W3:Y:S02]  /*04c0*/  LDC R13, c[0x0][0x140] ;  /* 0x00005000ff0d7b82 */ /* 0x000ee40000000800 */
[----:B------:R-:W-:Y:S02]  /*04d0*/  LEA.HI R7, R7, R6, RZ, 0x3 ;  /* 0x0000000607077211 */ /* 0x000fe400078f18ff */
[----:B0-----:R-:W-:Y:S02]  /*04e0*/  ISETP.NE.OR P0, PT, R0, RZ, !P0 ;  /* 0x000000ff0000720c */ /* 0x001fe40004705670 */
[--C-:B------:R-:W-:Y:S02]  /*04f0*/  SHF.R.S32.HI R0, RZ, 0x3, R7.reuse ;  /* 0x00000003ff007819 */ /* 0x100fe40000011407 */
[----:B------:R-:W-:-:S02]  /*0500*/  SHF.R.S32.HI R7, RZ, 0x1f, R7 ;  /* 0x0000001fff077819 */ /* 0x000fc40000011407 */
[----:B-----5:R-:W-:Y:S02]  /*0510*/  I2FP.F32.U32 R9, UR8 ;  /* 0x0000000800097c45 */ /* 0x020fe40008201000 */
[----:B------:R-:W-:-:S03]  /*0520*/  LEA.HI R7, R7, R0, RZ, 0x2 ;  /* 0x0000000007077211 */ /* 0x000fc600078f10ff */
[----:B------:R-:W-:Y:S01]  /*0530*/  FMUL R9, R9, UR4 ;  /* 0x0000000409097c20 */ /* 0x000fe20008400000 */
[----:B------:R-:W-:Y:S01]  /*0540*/  LOP3.LUT R7, R7, 0xfffffffc, RZ, 0xc0, !PT ;  /* 0xfffffffc07077812 */ /* 0x000fe200078ec0ff */
[----:B------:R-:W-:Y:S01]  /*0550*/  VOTEU.ALL UP0, P0 ;  /* 0x00000000003f7886 */ /* 0x000fe20000000000 */
[----:B-1----:R-:W-:Y:S01]  /*0560*/  I2FP.F32.U32 R3, R4 ;  /* 0x0000000400037245 */ /* 0x002fe20000201000 */
[----:B------:R-:W-:Y:S01]  /*0570*/  ULDC UR4, c[0x0][0x154] ;  /* 0x0000550000047ab9 */ /* 0x000fe20000000800 */
[----:B------:R-:W-:Y:S01]  /*0580*/  VOTEU.ALL UP1, P0 ;  /* 0x00000000003f7886 */ /* 0x000fe20000020000 */
[----:B------:R-:W0:Y:S01]  /*0590*/  F2I.U32.TRUNC.NTZ R9, R9 ;  /* 0x0000000900097305 */ /* 0x000e22000020f000 */
[----:B------:R-:W-:Y:S01]  /*05a0*/  IMAD.IADD R7, R0, 0x1, -R7 ;  /* 0x0000000100077824 */ /* 0x000fe200078e0a07 */
[----:B------:R-:W1:Y:S01]  /*05b0*/  @!UP0 S2UR UR7, SR_CgaCtaId ;  /* 0x00000000000789c3 */ /* 0x000e620000008800 */
[----:B------:R-:W-:Y:S01]  /*05c0*/  FMUL R12, R3, UR4 ;  /* 0x00000004030c7c20 */ /* 0x000fe20008400000 */
[----:B------:R-:W-:Y:S01]  /*05d0*/  UMOV UR4, 0x20 ;  /* 0x0000002000047882 */ /* 0x000fe20000000000 */
[----:B------:R-:W-:Y:S01]  /*05e0*/  IMAD R8, R8, 0x4, R7 ;  /* 0x0000000408087824 */ /* 0x000fe200078e0207 */
[----:B------:R-:W-:Y:S01]  /*05f0*/  @!UP0 UMOV UR6, 0x400 ;  /* 0x0000040000068882 */ /* 0x000fe20000000000 */
[----:B------:R-:W-:-:S04]  /*0600*/  @!UP0 UIADD3 UR4, -UR4, 0x100000, URZ ;  /* 0x0010000004048890 */ /* 0x000fc8000fffe13f */
[----:B------:R-:W-:Y:S02]  /*0610*/  @!UP0 USHF.L.U32 UR5, UR4, 0xb, URZ ;  /* 0x0000000b04058899 */ /* 0x000fe4000800063f */
[----:B------:R-:W-:Y:S01]  /*0620*/  @!UP0 USHF.L.U32 UR4, UR4, 0x1, URZ ;  /* 0x0000000104048899 */ /* 0x000fe2000800063f */
[----:B---3--:R-:W-:Y:S01]  /*0630*/  ISETP.EQ.U32.AND P2, PT, R13, 0x1, PT ;  /* 0x000000010d00780c */ /* 0x008fe20003f42070 */
[----:B------:R-:W3:Y:S01]  /*0640*/  F2I.U32.TRUNC.NTZ R12, R12 ;  /* 0x0000000c000c7305 */ /* 0x000ee2000020f000 */
[----:B------:R-:W-:Y:S01]  /*0650*/  LEA.HI R0, R8, R8, RZ, 0x1 ;  /* 0x0000000808007211 */ /* 0x000fe200078f08ff */
[----:B------:R-:W5:Y:S03]  /*0660*/  LDC R7, c[0x0][0x148] ;  /* 0x00005200ff077b82 */ /* 0x000f660000000800 */
[----:B------:R-:W-:Y:S01]  /*0670*/  LOP3.LUT R11, R0, 0xfffffffe, RZ, 0xc0, !PT ;  /* 0xfffffffe000b7812 */ /* 0x000fe200078ec0ff */
[----:B0-----:R-:W-:Y:S01]  /*0680*/  IMAD.MOV R15, RZ, RZ, -R9 ;  /* 0x000000ffff0f7224 */ /* 0x001fe200078e0a09 */
[----:B------:R-:W-:-:S03]  /*0690*/  SHF.R.S32.HI R9, RZ, 0x1f, R2 ;  /* 0x0000001fff097819 */ /* 0x000fc60000011402 */
[----:B--2---:R-:W-:Y:S01]  /*06a0*/  IMAD R3, R10, R15, UR8 ;  /* 0x000000080a037e24 */ /* 0x004fe2000f8e020f */
[----:B------:R-:W-:Y:S01]  /*06b0*/  LEA.HI R9, R9, R2, RZ, 0x2 ;  /* 0x0000000209097211 */ /* 0x000fe200078f10ff */
[C---:B------:R-:W-:Y:S02]  /*06c0*/  IMAD.IADD R0, R8.reuse, 0x1, -R11 ;  /* 0x0000000108007824 */ /* 0x040fe400078e0a0b */
[----:B------:R-:W-:Y:S01]  /*06d0*/  IMAD.SHL.U32 R11, R8, 0x4, RZ ;  /* 0x00000004080b7824 */ /* 0x000fe200078e00ff */
[----:B------:R-:W-:Y:S01]  /*06e0*/  LOP3.LUT R9, R9, 0xfffffffc, RZ, 0xc0, !PT ;  /* 0xfffffffc09097812 */ /* 0x000fe200078ec0ff */
[----:B---3--:R-:W-:Y:S01]  /*06f0*/  IMAD.MOV R21, RZ, RZ, -R12 ;  /* 0x000000ffff157224 */ /* 0x008fe200078e0a0c */
[----:B------:R-:W-:Y:S01]  /*0700*/  ISETP.NE.AND P4, PT, R0, R3, PT ;  /* 0x000000030000720c */ /* 0x000fe20003f85270 */
[----:B-1----:R-:W-:Y:S01]  /*0710*/  @!UP0 ULEA UR6, UR7, UR6, 0x18 ;  /* 0x0000000607068291 */ /* 0x002fe2000f8ec03f */
[----:B------:R-:W-:Y:S01]  /*0720*/  LOP3.LUT R152, R8, 0xc, R11, 0x78, !PT ;  /* 0x0000000c08987812 */ /* 0x000fe200078e780b */
[----:B------:R-:W-:Y:S01]  /*0730*/  IMAD.IADD R0, R2, 0x1, -R9 ;  /* 0x0000000102007824 */ /* 0x000fe200078e0a09 */
[----:B------:R-:W-:Y:S01]  /*0740*/  VOTEU.ALL UP0, P0 ;  /* 0x00000000003f7886 */ /* 0x000fe20000000000 */
[----:B------:R-:W-:Y:S01]  /*0750*/  LOP3.LUT P0, RZ, R6, 0x7, RZ, 0xc0, !PT ;  /* 0x0000000706ff7812 */ /* 0x000fe2000780c0ff */
[----:B------:R-:W-:-:S02]  /*0760*/  VIADD R6, R5, 0xffffffff ;  /* 0xffffffff05067836 */ /* 0x000fc40000000000 */
[----:B------:R-:W-:Y:S01]  /*0770*/  ISETP.NE.AND P1, PT, R0, 0x3, PT ;  /* 0x000000030000780c */ /* 0x000fe20003f25270 */
[----:B-----5:R-:W-:Y:S01]  /*0780*/  IMAD R9, R7, R21, R4 ;  /* 0x0000001507097224 */ /* 0x020fe200078e0204 */
[----:B------:R-:W-:Y:S02]  /*0790*/  ISETP.LT.U32.AND P0, PT, R152, 0x4, !P0 ;  /* 0x000000049800780c */ /* 0x000fe40004701070 */
[----:B------:R-:W-:Y:S01]  /*07a0*/  ISETP.EQ.OR P1, PT, R0, RZ, !P1 ;  /* 0x000000ff0000720c */ /* 0x000fe20004f22670 */
[----:B------:R-:W0:Y:S02]  /*07b0*/  FENCE.VIEW.ASYNC.S ;  /* 0x00000000000073c6 */ /* 0x000e240000000000 */
[----:B0-----:R0:W1:Y:S01]  /*07c0*/  @!UP0 SYNCS.EXCH.64 URZ, [UR6+0xa0], UR4 ;  /* 0x0000a004063f85b2 */ /* 0x0010620008000100 */
[----:B------:R-:W-:Y:S02]  /*07d0*/  @P4 LEA.HI R2, R152, R152, RZ, 0x1 ;  /* 0x0000009898024211 */ /* 0x000fe400078f08ff */
[----:B------:R-:W-:-:S02]  /*07e0*/  ISETP.EQ.AND P1, PT, R5, RZ, P1 ;  /* 0x000000ff0500720c */ /* 0x000fc40000f22270 */
[----:B------:R-:W-:Y:S02]  /*07f0*/  @P4 SHF.R.S32.HI R2, RZ, 0x1, R2 ;  /* 0x00000001ff024819 */ /* 0x000fe40000011402 */
[----:B------:R-:W-:Y:S02]  /*0800*/  ISETP.GE.U32.AND P6, PT, R6, 0x2, PT ;  /* 0x000000020600780c */ /* 0x000fe40003fc6070 */
[----:B------:R-:W-:Y:S02]  /*0810*/  @P4 ISETP.NE.AND P5, PT, R2, R9, PT ;  /* 0x000000090200420c */ /* 0x000fe40003fa5270 */
[----:B------:R-:W-:Y:S02]  /*0820*/  SEL R9, RZ, 0x1, !P0 ;  /* 0x00000001ff097807 */ /* 0x000fe40004000000 */
[----:B------:R-:W-:Y:S02]  /*0830*/  @P4 SEL R22, RZ, 0x1, P5 ;  /* 0x00000001ff164807 */ /* 0x000fe40002800000 */
[----:B------:R-:W-:Y:S01]  /*0840*/  SEL R19, RZ, 0x1, !P1 ;  /* 0x00000001ff137807 */ /* 0x000fe20004800000 */
[----:B------:R0:W2:Y:S01]  /*0850*/  @!UP1 SYNCS.EXCH.64 URZ, [UR6+0xa8], UR4 ;  /* 0x0000a804063f95b2 */ /* 0x0000a20008000100 */
[----:B------:R-:W-:Y:S01]  /*0860*/  LOP3.LUT R22, R22, R9, RZ, 0xc0, !PT ;  /* 0x0000000916167212 */ /* 0x000fe200078ec0ff */
[----:B------:R-:W-:Y:S01]  /*0870*/  NOP ;  /* 0x0000000000007918 */ /* 0x000fe20000000000 */
[----:B------:R-:W-:Y:S01]  /*0880*/  SEL R19, R19, 0x2, P6 ;  /* 0x0000000213137807 */ /* 0x000fe20003000000 */
[----:B------:R-:W-:Y:S06]  /*0890*/  @!P2 BRA `(.L_x_4) ;  /* 0x000000000008a947 */ /* 0x000fec0003800000 */
[----:B-12-4-:R-:W-:Y:S01]  /*08a0*/  UCGABAR_ARV ;  /* 0x00000000000079c7 */ /* 0x016fe20008000000 */
[----:B------:R-:W-:Y:S05]  /*08b0*/  BRA `(.L_x_5) ;  /* 0x0000000000047947 */ /* 0x000fea0003800000 */
.L_x_4:
[----:B-12-4-:R-:W-:Y:S01]  /*08c0*/  NOP ;  /* 0x0000000000007918 */ /* 0x016fe20000000000 */
.L_x_5:
[----:B------:R-:W1:Y:S01]  /*08d0*/  LDC R2, c[0x0][0x65c] ;  /* 0x00019700ff027b82 */ /* 0x000e620000000800 */
[----:B------:R-:W-:Y:S01]  /*08e0*/  MOV R9, RZ ;  /* 0x000000ff00097202 */ /* 0x000fe20000000f00 */
[----:B------:R-:W-:Y:S01]  /*08f0*/  IMAD.U32 R8, RZ, RZ, UR8 ;  /* 0x00000008ff087e24 */ /* 0x000fe2000f8e00ff */
[----:B-1----:R-:W-:-:S04]  /*0900*/  ISETP.NE.AND P1, PT, R2, 0x1, PT ;  /* 0x000000010200780c */ /* 0x002fc80003f25270 */
[----:B------:R-:W-:-:S09]  /*0910*/  P2R R5, PR, RZ, 0x2 ;  /* 0x00000002ff057803 */ /* 0x000fd20000000000 */
[----:B------:R-:W1:Y:S01]  /*0920*/  @P1 LDC R17, c[0x0][0x10] ;  /* 0x00000400ff111b82 */ /* 0x000e620000000800 */
[----:B------:R-:W-:Y:S02]  /*0930*/  @P1 IMAD.MOV.U32 R5, RZ, RZ, RZ ;  /* 0x000000ffff051224 */ /* 0x000fe400078e00ff */
[----:B------:R-:W-:-:S05]  /*0940*/  @P1 IMAD.MOV.U32 R13, RZ, RZ, RZ ;  /* 0x000000ffff0d1224 */ /* 0x000fca00078e00ff */
[----:B------:R-:W2:Y:S01]  /*0950*/  @!P1 LDC R11, c[0x0][0xc] ;  /* 0x00000300ff0b9b82 */ /* 0x000ea20000000800 */
[----:B-1----:R-:W-:-:S04]  /*0960*/  @P1 IMAD.WIDE.U32 R16, R17, UR8, R4 ;  /* 0x0000000811101c25 */ /* 0x002fc8000f8e0004 */
[----:B------:R-:W-:Y:S02]  /*0970*/  @P1 IMAD.IADD R17, R17, 0x1, R13 ;  /* 0x0000000111111824 */ /* 0x000fe400078e020d */
[----:B--2---:R-:W-:-:S04]  /*0980*/  @!P1 IMAD.WIDE.U32 R8, R4, R11, R8 ;  /* 0x0000000b04089225 */ /* 0x004fc800078e0008 */
[----:B------:R-:W-:Y:S02]  /*0990*/  @!P1 IMAD.MOV.U32 R16, RZ, RZ, R8 ;  /* 0x000000ffff109224 */ /* 0x000fe400078e0008 */
[----:B------:R-:W-:Y:S01]  /*09a0*/  @!P1 IMAD.MOV.U32 R17, RZ, RZ, R9 ;  /* 0x000000ffff119224 */ /* 0x000fe200078e0009 */
[----:B------:R-:W-:Y:S06]  /*09b0*/  @!P2 BRA `(.L_x_6) ;  /* 0x00000000000ca947 */ /* 0x000fec0003800000 */
[----:B------:R-:W-:Y:S01]  /*09c0*/  UCGABAR_WAIT ;  /* 0x0000000000007dc7 */ /* 0x000fe20008000000 */
[----:B------:R-:W-:Y:S01]  /*09d0*/  CCTL.IVALL ;  /* 0x00000000ff00798f */ /* 0x000fe20002000000 */
[----:B------:R-:W-:Y:S05]  /*09e0*/  BRA `(.L_x_7) ;  /* 0x0000000000047947 */ /* 0x000fea0003800000 */
.L_x_6:
[----:B------:R-:W-:Y:S06]  /*09f0*/  BAR.SYNC.DEFER_BLOCKING 0x0 ;  /* 0x0000000000007b1d */ /* 0x000fec0000010000 */
.L_x_7:
[----:B------:R-:W-:Y:S05]  /*0a00*/  @!P3 BRA `(.L_x_8) ;  /* 0x000000a000c4b947 */ /* 0x000fea0003800000 */
[----:B------:R-:W-:-:S13]  /*0a10*/  ISETP.GT.U32.AND P0, PT, R6, 0x1, PT ;  /* 0x000000010600780c */ /* 0x000fda0003f04070 */
[----:B0-----:R-:W-:Y:S05]  /*0a20*/  @P0 EXIT ;  /* 0x000000000000094d */ /* 0x001fea0003800000 */
[----:B------:R-:W-:Y:S01]  /*0a30*/  ULDC.64 UR4, c[0x0][0x650] ;  /* 0x0001940000047ab9 */ /* 0x000fe20000000a00 */
[----:B------:R-:W-:Y:S01]  /*0a40*/  PRMT R0, RZ, 0x7610, R0 ;  /* 0x00007610ff007816 */ /* 0x000fe20000000000 */
[----:B------:R-:W-:Y:S01]  /*0a50*/  IMAD.MOV.U32 R153, RZ, RZ, -0x1 ;  /* 0xffffffffff997424 */ /* 0x000fe200078e00ff */
[----:B------:R-:W-:Y:S01]  /*0a60*/  ISETP.GE.U32.AND P0, PT, R16, UR4, PT ;  /* 0x0000000410007c0c */ /* 0x000fe2000bf06070 */
[----:B------:R-:W-:Y:S02]  /*0a70*/  IMAD.MOV.U32 R154, RZ, RZ, -0x1 ;  /* 0xffffffffff9a7424 */ /* 0x000fe400078e00ff */
[----:B------:R-:W-:Y:S01]  /*0a80*/  IMAD.MOV.U32 R23, RZ, RZ, -0x1 ;  /* 0xffffffffff177424 */ /* 0x000fe200078e00ff */
[----:B------:R-:W-:-:S13]  /*0a90*/  ISETP.GE.U32.AND.EX P0, PT, R17, UR5, PT, P0 ;  /* 0x0000000511007c0c */ /* 0x000fda000bf06100 */
[----:B------:R-:W-:Y:S05]  /*0aa0*/  @P0 BRA `(.L_x_9) ;  /* 0x00000004002c0947 */ /* 0x000fea0003800000 */
[----:B------:R-:W0:Y:S01]  /*0ab0*/  LDC.64 R24, c[0x0][0x628] ;  /* 0x00018a00ff187b82 */ /* 0x000e220000000a00 */
[----:B------:R-:W-:Y:S02]  /*0ac0*/  IMAD.MOV.U32 R8, RZ, RZ, R16 ;  /* 0x000000ffff087224 */ /* 0x000fe400078e0010 */
[----:B------:R-:W-:-:S05]  /*0ad0*/  IMAD.MOV.U32 R9, RZ, RZ, R17 ;  /* 0x000000ffff097224 */ /* 0x000fca00078e0011 */
[----:B------:R-:W1:Y:S08]  /*0ae0*/  LDC R0, c[0x0][0x630] ;  /* 0x00018c00ff007b82 */ /* 0x000e700000000800 */
[----:B------:R-:W2:Y:S01]  /*0af0*/  LDC.64 R26, c[0x0][0x620] ;  /* 0x00018800ff1a7b82 */ /* 0x000ea20000000a00 */
[----:B0-----:R-:W-:-:S04]  /*0b00*/  ISETP.NE.U32.AND P0, PT, R24, RZ, PT ;  /* 0x000000ff1800720c */ /* 0x001fc80003f05070 */
[----:B------:R-:W-:-:S13]  /*0b10*/  ISETP.NE.AND.EX P0, PT, R25, RZ, PT, P0 ;  /* 0x000000ff1900720c */ /* 0x000fda0003f05300 */
[----:B-12---:R-:W-:Y:S05]  /*0b20*/  @!P0 BRA `(.L_x_10) ;  /* 0x0000000000288947 */ /* 0x006fea0003800000 */
[----:B------:R-:W0:Y:S02]  /*0b30*/  LDC R13, c[0x0][0x634] ;  /* 0x00018d00ff0d7b82 */ /* 0x000e240000000800 */
[----:B0-----:R-:W-:-:S05]  /*0b40*/  IADD3 R13, P0, R16, R13, RZ ;  /* 0x0000000d100d7210 */ /* 0x001fca0007f1e0ff */
[----:B------:R-:W-:-:S04]  /*0b50*/  IMAD.X R15, RZ, RZ, R17, P0 ;  /* 0x000000ffff0f7224 */ /* 0x000fc800000e0611 */
[----:B------:R-:W-:-:S04]  /*0b60*/  IMAD.WIDE.U32 R8, R15, R24, RZ ;  /* 0x000000180f087225 */ /* 0x000fc800078e00ff */
[----:B------:R-:W-:-:S04]  /*0b70*/  IMAD.WIDE.U32 R10, P0, R13, R25, R8 ;  /* 0x000000190d0a7225 */ /* 0x000fc80007800008 */
[----:B------:R-:W-:-:S04]  /*0b80*/  IMAD.WIDE.U32 R8, R13, R24, RZ ;  /* 0x000000180d087225 */ /* 0x000fc800078e00ff */
[----:B------:R-:W-:Y:S01]  /*0b90*/  IMAD.X R13, RZ, RZ, RZ, P0 ;  /* 0x000000ffff0d7224 */ /* 0x000fe200000e06ff */
[----:B------:R-:W-:Y:S01]  /*0ba0*/  IADD3 RZ, P0, R9, R10, RZ ;  /* 0x0000000a09ff7210 */ /* 0x000fe20007f1e0ff */
[----:B------:R-:W-:-:S04]  /*0bb0*/  IMAD.MOV.U32 R12, RZ, RZ, R11 ;  /* 0x000000ffff0c7224 */ /* 0x000fc800078e000b */
[----:B------:R-:W-:-:S08]  /*0bc0*/  IMAD.WIDE.U32.X R8, R15, R25, R12, P0 ;  /* 0x000000190f087225 */ /* 0x000fd000000e040c */
.L_x_10:
[----:B------:R-:W0:Y:S01]  /*0bd0*/  LDC.64 R24, c[0x0][0x640] ;  /* 0x00019000ff187b82 */ /* 0x000e220000000a00 */
[-CC-:B------:R-:W-:Y:S01]  /*0be0*/  SHF.R.U64 R28, R8, R0.reuse, R9.reuse ;  /* 0x00000000081c7219 */ /* 0x180fe20000001209 */
[----:B------:R-:W-:Y:S01]  /*0bf0*/  IMAD R30, R7, R21, R4 ;  /* 0x00000015071e7224 */ /* 0x000fe200078e0204 */
[----:B------:R-:W-:Y:S02]  /*0c00*/  SHF.R.U32.HI R0, RZ, R0, R9 ;  /* 0x00000000ff007219 */ /* 0x000fe40000011609 */
[----:B------:R-:W-:Y:S02]  /*0c10*/  IADD3 R5, P0, RZ, -R28, RZ ;  /* 0x8000001cff057210 */ /* 0x000fe40007f1e0ff */
[----:B------:R-:W-:Y:S01]  /*0c20*/  MOV R21, 0x1 ;  /* 0x0000000100157802 */ /* 0x000fe20000000f00 */
[----:B------:R-:W1:Y:S02]  /*0c30*/  LDC R6, c[0x0][0x618] ;  /* 0x00018600ff067b82 */ /* 0x000e640000000800 */
[----:B------:R-:W-:-:S04]  /*0c40*/  IMAD.X R9, RZ, RZ, ~R0, P0 ;  /* 0x000000ffff097224 */ /* 0x000fc800000e0e00 */
[-C--:B------:R-:W-:Y:S02]  /*0c50*/  IMAD R0, R9, R26.reuse, RZ ;  /* 0x0000001a09007224 */ /* 0x080fe400078e02ff */
[----:B------:R-:W2:Y:S01]  /*0c60*/  LDC R11, c[0x0][0x608] ;  /* 0x00018200ff0b7b82 */ /* 0x000ea20000000800 */
[----:B------:R-:W-:-:S04]  /*0c70*/  IMAD.WIDE.U32 R8, R5, R26, R16 ;  /* 0x0000001a05087225 */ /* 0x000fc800078e0010 */
[----:B------:R-:W-:-:S03]  /*0c80*/  IMAD R5, R5, R27, R0 ;  /* 0x0000001b05057224 */ /* 0x000fc600078e0200 */
[----:B------:R-:W3:Y:S01]  /*0c90*/  LDC R12, c[0x0][0x658] ;  /* 0x00019600ff0c7b82 */ /* 0x000ee20000000800 */
[----:B0-----:R-:W-:Y:S01]  /*0ca0*/  ISETP.NE.U32.AND P0, PT, R24, RZ, PT ;  /* 0x000000ff1800720c */ /* 0x001fe20003f05070 */
[----:B------:R-:W-:Y:S02]  /*0cb0*/  IMAD.IADD R5, R9, 0x1, R5 ;  /* 0x0000000109057824 */ /* 0x000fe400078e0205 */
[----:B------:R-:W-:Y:S01]  /*0cc0*/  IMAD.MOV.U32 R9, RZ, RZ, -0x1 ;  /* 0xffffffffff097424 */ /* 0x000fe200078e00ff */
[----:B------:R-:W-:-:S03]  /*0cd0*/  ISETP.NE.AND.EX P0, PT, R25, RZ, PT, P0 ;  /* 0x000000ff1900720c */ /* 0x000fc60003f05300 */
[----:B------:R-:W0:Y:S01]  /*0ce0*/  LDC R15, c[0x0][0x600] ;  /* 0x00018000ff0f7b82 */ /* 0x000e220000000800 */
[-CC-:B-1----:R-:W-:Y:S02]  /*0cf0*/  SHF.R.U64 R13, R8, R6.reuse, R5.reuse ;  /* 0x00000006080d7219 */ /* 0x182fe40000001205 */
[----:B------:R-:W-:-:S05]  /*0d00*/  SHF.R.U32.HI R0, RZ, R6, R5 ;  /* 0x00000006ff007219 */ /* 0x000fca0000011605 */
[----:B------:R-:W1:Y:S01]  /*0d10*/  LDC R14, c[0x0][0x648] ;  /* 0x00019200ff0e7b82 */ /* 0x000e620000000800 */
[-CC-:B--2---:R-:W-:Y:S02]  /*0d20*/  SHF.R.U64 R27, R13, R11.reuse, R0.reuse ;  /* 0x0000000b0d1b7219 */ /* 0x184fe40000001200 */
[----:B------:R-:W-:-:S05]  /*0d30*/  SHF.R.U32.HI R5, RZ, R11, R0 ;  /* 0x0000000bff057219 */ /* 0x000fca0000011600 */
[----:B------:R-:W2:Y:S01]  /*0d40*/  LDC R20, c[0x0][0x638] ;  /* 0x00018e00ff147b82 */ /* 0x000ea20000000800 */
[-CC-:B---3--:R-:W-:Y:S02]  /*0d50*/  SHF.R.U64 R26, R27, R12.reuse, R5.reuse ;  /* 0x0000000c1b1a7219 */ /* 0x188fe40000001205 */
[-C--:B------:R-:W-:Y:S02]  /*0d60*/  SHF.L.U32 R0, R9, R12.reuse, RZ ;  /* 0x0000000c09007219 */ /* 0x080fe400000006ff */
[----:B------:R-:W-:Y:S01]  /*0d70*/  SHF.R.U32.HI R5, RZ, R12, R5 ;  /* 0x0000000cff057219 */ /* 0x000fe20000011605 */
[----:B------:R-:W-:Y:S01]  /*0d80*/  IMAD.MOV.U32 R4, RZ, RZ, R26 ;  /* 0x000000ffff047224 */ /* 0x000fe200078e001a */
[----:B------:R-:W-:Y:S01]  /*0d90*/  LOP3.LUT R10, RZ, R0, RZ, 0x33, !PT ;  /* 0x00000000ff0a7212 */ /* 0x000fe200078e33ff */
[----:B------:R-:W3:Y:S01]  /*0da0*/  LDC R23, c[0x0][0x610] ;  /* 0x00018400ff177b82 */ /* 0x000ee20000000800 */
[----:B------:R-:W-:Y:S05]  /*0db0*/  @!P0 BRA `(.L_x_11) ;  /* 0x0000000000288947 */ /* 0x000fea0003800000 */
[----:B------:R-:W4:Y:S02]  /*0dc0*/  LDC R9, c[0x0][0x64c] ;  /* 0x00019300ff097b82 */ /* 0x000f240000000800 */
[----:B----4-:R-:W-:-:S05]  /*0dd0*/  IADD3 R9, P0, R26, R9, RZ ;  /* 0x000000091a097210 */ /* 0x010fca0007f1e0ff */
        /* <DEDUP_REMOVED lines=8> */
.L_x_11:
[----:B-1----:R-:W-:Y:S01]  /*0e60*/  SHF.R.U64 R4, R4, R14, R5 ;  /* 0x0000000e04047219 */ /* 0x002fe20000001205 */
[----:B0-----:R-:W-:Y:S01]  /*0e70*/  VIADD R6, R15, 0xffffffff ;  /* 0xffffffff0f067836 */ /* 0x001fe20000000000 */
[----:B------:R-:W-:Y:S02]  /*0e80*/  SHF.L.U32 R0, R21, R12, RZ ;  /* 0x0000000c15007219 */ /* 0x000fe400000006ff */
[----:B------:R-:W-:Y:S01]  /*0e90*/  LOP3.LUT R5, R27, R10, RZ, 0xc0, !PT ;  /* 0x0000000a1b057212 */ /* 0x000fe200078ec0ff */
[----:B------:R-:W-:Y:S01]  /*0ea0*/  IMAD.MOV R7, RZ, RZ, -R4 ;  /* 0x000000ffff077224 */ /* 0x000fe200078e0a04 */
[----:B------:R-:W-:Y:S02]  /*0eb0*/  SEL R3, R3, R30, !P1 ;  /* 0x0000001e03037207 */ /* 0x000fe40004800000 */
[----:B------:R-:W-:Y:S01]  /*0ec0*/  LOP3.LUT R6, R13, R6, RZ, 0xc0, !PT ;  /* 0x000000060d067212 */ /* 0x000fe200078ec0ff */
[----:B------:R-:W-:Y:S02]  /*0ed0*/  IMAD R4, R0, R4, R5 ;  /* 0x0000000400047224 */ /* 0x000fe400078e0205 */
[----:B--2---:R-:W-:-:S02]  /*0ee0*/  IMAD R0, R7, R20, R26 ;  /* 0x0000001407007224 */ /* 0x004fc400078e021a */
[----:B---3--:R-:W-:Y:S02]  /*0ef0*/  IMAD R3, R4, R23, R3 ;  /* 0x0000001704037224 */ /* 0x008fe400078e0203 */
[----:B------:R-:W-:Y:S02]  /*0f00*/  IMAD.MOV.U32 R5, RZ, RZ, 0x1 ;  /* 0x00000001ff057424 */ /* 0x000fe400078e00ff */
[----:B------:R-:W-:Y:S02]  /*0f10*/  IMAD R4, R0, R15, R6 ;  /* 0x0000000f00047224 */ /* 0x000fe400078e0206 */
[----:B------:R-:W-:Y:S01]  /*0f20*/  IMAD.MOV.U32 R23, RZ, RZ, R28 ;  /* 0x000000ffff177224 */ /* 0x000fe200078e001c */
[----:B------:R-:W-:Y:S02]  /*0f30*/  PRMT R0, R5, 0x7610, R0 ;  /* 0x0000761005007816 */ /* 0x000fe40000000000 */
[----:B------:R-:W-:Y:S02]  /*0f40*/  SEL R154, R4, R3, !P1 ;  /* 0x00000003049a7207 */ /* 0x000fe40004800000 */
[----:B------:R-:W-:-:S07]  /*0f50*/  SEL R153, R3, R4, !P1 ;  /* 0x0000000403997207 */ /* 0x000fce0004800000 */
.L_x_9:
[----:B------:R-:W-:-:S08]  /*0f60*/  NOP ;  /* 0x0000000000007918 */ /* 0x000fd00000000000 */
[----:B------:R-:W0:Y:S02]  /*0f70*/  USETMAXREG.TRY_ALLOC.CTAPOOL UP0, 0xe8 ;  /* 0x000000e8000079c8 */ /* 0x000e240008000600 */
[----:B0-----:R-:W-:-:S13]  /*0f80*/  PLOP3.LUT P0, PT, PT, PT, UP0, 0x80, 0x0 ;  /* 0x000000000000781c */ /* 0x001fda0003f0f008 */
[----:B------:R-:W-:Y:S05]  /*0f90*/  @!P0 BRA `(.L_x_9) ;  /* 0xfffffffc00f08947 */ /* 0x000fea000383ffff */
[----:B------:R-:W-:Y:S01]  /*0fa0*/  ULDC.64 UR4, c[0x0][0x598] ;  /* 0x0001660000047ab9 */ /* 0x000fe20000000a00 */
[----:B------:R-:W-:Y:S01]  /*0fb0*/  ULDC.64 UR36, c[0x0][0x208] ;  /* 0x0000820000247ab9 */ /* 0x000fe20000000a00 */
[----:B------:R-:W-:-:S04]  /*0fc0*/  ISETP.NE.U32.AND P0, PT, RZ, UR4, PT ;  /* 0x00000004ff007c0c */ /* 0x000fc8000bf05070 */
[----:B------:R-:W-:-:S13]  /*0fd0*/  ISETP.NE.AND.EX P0, PT, RZ, UR5, PT, P0 ;  /* 0x00000005ff007c0c */ /* 0x000fda000bf05300 */
[----:B------:R-:W-:Y:S05]  /*0fe0*/  @!P0 BRA `(.L_x_12) ;  /* 0x00000000001c8947 */ /* 0x000fea0003800000 */
[----:B------:R-:W0:Y:S02]  /*0ff0*/  LDC.64 R4, c[0x0][0x598] ;  /* 0x00016600ff047b82 */ /* 0x000e240000000a00 */
[----:B0-----:R-:W2:Y:S02]  /*1000*/  LDG.E.64 R4, desc[UR36][R4.64] ;  /* 0x0000002404047981 */ /* 0x001ea4000c1e1b00 */
[----:B--2---:R-:W-:-:S04]  /*1010*/  ISETP.NE.U32.AND P0, PT, R4, RZ, PT ;  /* 0x000000ff0400720c */ /* 0x004fc80003f05070 */
[----:B------:R-:W-:-:S13]  /*1020*/  ISETP.NE.AND.EX P0, PT, R5, RZ, PT, P0 ;  /* 0x000000ff0500720c */ /* 0x000fda0003f05300 */
[----:B------:R-:W-:Y:S05]  /*1030*/  @!P0 BRA `(.L_x_12) ;  /* 0x0000000000088947 */ /* 0x000fea0003800000 */
[----:B------:R0:W5:Y:S01]  /*1040*/  LD.E R155, desc[UR36][R4.64] ;  /* 0x00000024049b7980 */ /* 0x000162000c101900 */
[----:B------:R-:W-:Y:S05]  /*1050*/  BRA `(.L_x_13) ;  /* 0x0000000000247947 */ /* 0x000fea0003800000 */
.L_x_12:
[----:B------:R-:W-:Y:S02]  /*1060*/  ULDC.64 UR4, c[0x0][0x588] ;  /* 0x0001620000047ab9 */ /* 0x000fe40000000a00 */
[----:B------:R-:W-:-:S04]  /*1070*/  ISETP.NE.U32.AND P0, PT, RZ, UR4, PT ;  /* 0x00000004ff007c0c */ /* 0x000fc8000bf05070 */
[----:B------:R-:W-:-:S13]  /*1080*/  ISETP.NE.AND.EX P0, PT, RZ, UR5, PT, P0 ;  /* 0x00000005ff007c0c */ /* 0x000fda000bf05300 */
[----:B------:R-:W-:Y:S05]  /*1090*/  @!P0 BRA `(.L_x_14) ;  /* 0x00000000000c8947 */ /* 0x000fea0003800000 */
[----:B------:R-:W0:Y:S02]  /*10a0*/  LDC.64 R4, c[0x0][0x588] ;  /* 0x00016200ff047b82 */ /* 0x000e240000000a00 */
[----:B0-----:R1:W5:Y:S01]  /*10b0*/  LDG.E R155, desc[UR36][R4.64] ;  /* 0x00000024049b7981 */ /* 0x001362000c1e1900 */
[----:B------:R-:W-:Y:S05]  /*10c0*/  BRA `(.L_x_13) ;  /* 0x0000000000087947 */ /* 0x000fea0003800000 */
.L_x_14:
[----:B------:R-:W-:Y:S02]  /*10d0*/  ULDC UR4, c[0x0][0x580] ;  /* 0x0001600000047ab9 */ /* 0x000fe40000000800 */
[----:B------:R-:W-:-:S07]  /*10e0*/  IMAD.U32 R155, RZ, RZ, UR4 ;  /* 0x00000004ff9b7e24 */ /* 0x000fce000f8e00ff */
.L_x_13:
[----:B------:R-:W-:Y:S02]  /*10f0*/  ULDC.64 UR4, c[0x0][0x5a0] ;  /* 0x0001680000047ab9 */ /* 0x000fe40000000a00 */
[----:B------:R-:W-:-:S04]  /*1100*/  ISETP.NE.U32.AND P0, PT, RZ, UR4, PT ;  /* 0x00000004ff007c0c */ /* 0x000fc8000bf05070 */
[----:B------:R-:W-:-:S13]  /*1110*/  ISETP.NE.AND.EX P0, PT, RZ, UR5, PT, P0 ;  /* 0x00000005ff007c0c */ /* 0x000fda000bf05300 */
[----:B------:R-:W-:Y:S05]  /*1120*/  @!P0 BRA `(.L_x_15) ;  /* 0x00000000001c8947 */ /* 0x000fea0003800000 */
[----:B01----:R-:W0:Y:S02]  /*1130*/  LDC.64 R4, c[0x0][0x5a0] ;  /* 0x00016800ff047b82 */ /* 0x003e240000000a00 */
[----:B0-----:R-:W2:Y:S02]  /*1140*/  LDG.E.64 R4, desc[UR36][R4.64] ;  /* 0x0000002404047981 */ /* 0x001ea4000c1e1b00 */
[----:B--2---:R-:W-:-:S04]  /*1150*/  ISETP.NE.U32.AND P0, PT, R4, RZ, PT ;  /* 0x000000ff0400720c */ /* 0x004fc80003f05070 */
[----:B------:R-:W-:-:S13]  /*1160*/  ISETP.NE.AND.EX P0, PT, R5, RZ, PT, P0 ;  /* 0x000000ff0500720c */ /* 0x000fda0003f05300 */
[----:B------:R-:W-:Y:S05]  /*1170*/  @!P0 BRA `(.L_x_15) ;  /* 0x0000000000088947 */ /* 0x000fea0003800000 */
[----:B------:R0:W5:Y:S01]  /*1180*/  LD.E R156, desc[UR36][R4.64] ;  /* 0x00000024049c7980 */ /* 0x000162000c101900 */
[----:B------:R-:W-:Y:S05]  /*1190*/  BRA `(.L_x_16) ;  /* 0x0000000000247947 */ /* 0x000fea0003800000 */
.L_x_15:
[----:B------:R-:W-:Y:S02]  /*11a0*/  ULDC.64 UR4, c[0x0][0x590] ;  /* 0x0001640000047ab9 */ /* 0x000fe40000000a00 */
[----:B------:R-:W-:-:S04]  /*11b0*/  ISETP.NE.U32.AND P0, PT, RZ, UR4, PT ;  /* 0x00000004ff007c0c */ /* 0x000fc8000bf05070 */
[----:B------:R-:W-:-:S13]  /*11c0*/  ISETP.NE.AND.EX P0, PT, RZ, UR5, PT, P0 ;  /* 0x00000005ff007c0c */ /* 0x000fda000bf05300 */
[----:B------:R-:W-:Y:S05]  /*11d0*/  @!P0 BRA `(.L_x_17) ;  /* 0x00000000000c8947 */ /* 0x000fea0003800000 */
[----:B------:R-:W2:Y:S02]  /*11e0*/  LDC.64 R156, c[0x0][0x590] ;  /* 0x00016400ff9c7b82 */ /* 0x000ea40000000a00 */
[----:B--2---:R2:W5:Y:S01]  /*11f0*/  LDG.E R156, desc[UR36][R156.64] ;  /* 0x000000249c9c7981 */ /* 0x004562000c1e1900 */
[----:B------:R-:W-:Y:S05]  /*1200*/  BRA `(.L_x_16) ;  /* 0x0000000000087947 */ /* 0x000fea0003800000 */
.L_x_17:
[----:B------:R-:W-:Y:S02]  /*1210*/  ULDC UR4, c[0x0][0x584] ;  /* 0x0001610000047ab9 */ /* 0x000fe40000000800 */
[----:B------:R-:W-:-:S07]  /*1220*/  IMAD.U32 R156, RZ, RZ, UR4 ;  /* 0x00000004ff9c7e24 */ /* 0x000fce000f8e00ff */
.L_x_16:
[----:B------:R-:W-:-:S13]  /*1230*/  LOP3.LUT P0, RZ, R0, 0xff, RZ, 0xc0, !PT ;  /* 0x000000ff00ff7812 */ /* 0x000fda000780c0ff */
[----:B------:R-:W-:Y:S05]  /*1240*/  @!P0 EXIT ;  /* 0x000000000000894d */ /* 0x000fea0003800000 */
[----:B------:R-:W-:Y:S01]  /*1250*/  ULDC UR4, c[0x0][0x28c] ;  /* 0x0000a30000047ab9 */ /* 0x000fe20000000800 */
[----:B------:R-:W-:Y:S01]  /*1260*/  LOP3.LUT R166, R19, 0x1, RZ, 0xfc, !PT ;  /* 0x0000000113a67812 */ /* 0x000fe200078efcff */
[----:B------:R-:W-:Y:S01]  /*1270*/  UIADD3 UR4, UR4, 0x1f, URZ ;  /* 0x0000001f04047890 */ /* 0x000fe2000fffe03f */
[----:B------:R-:W-:Y:S01]  /*1280*/  UMOV UR38, URZ ;  /* 0x0000003f00267c82 */ /* 0x000fe20008000000 */
[----:B------:R-:W-:Y:S02]  /*1290*/  UMOV UR39, URZ ;  /* 0x0000003f00277c82 */ /* 0x000fe40008000000 */
[----:B------:R-:W-:-:S04]  /*12a0*/  USHF.R.S32.HI UR5, URZ, 0x1f, UR4 ;  /* 0x0000001f3f057899 */ /* 0x000fc80008011404 */
[----:B------:R-:W-:-:S04]  /*12b0*/  ULEA.HI UR5, UR5, UR4, URZ, 0x5 ;  /* 0x0000000405057291 */ /* 0x000fc8000f8f283f */
[----:B------:R-:W-:-:S12]  /*12c0*/  USHF.R.S32.HI UR40, URZ, 0x5, UR5 ;  /* 0x000000053f287899 */ /* 0x000fd80008011405 */
.L_x_291:
[----:B------:R-:W-:Y:S01]  /*12d0*/  LOP3.LUT R0, R18, 0x80, RZ, 0xc0, !PT ;  /* 0x0000008012007812 */ /* 0x000fe200078ec0ff */
[----:B---3--:R-:W3:Y:S01]  /*12e0*/  S2UR UR7, SR_CgaCtaId ;  /* 0x00000000000779c3 */ /* 0x008ee20000008800 */
[----:B------:R-:W-:Y:S02]  /*12f0*/  UMOV UR6, 0x400 ;  /* 0x0000040000067882 */ /* 0x000fe40000000000 */
[----:B------:R-:W-:-:S06]  /*1300*/  SHF.R.U32.HI R0, RZ, 0x7, R0 ;  /* 0x00000007ff007819 */ /* 0x000fcc0000011600 */
[----:B----4-:R-:W4:Y:S01]  /*1310*/  SHFL.IDX PT, R0, R0, RZ, 0x1f ;  /* 0x00001fff00007589 */ /* 0x010f2200000e0000 */
[----:B---3--:R-:W-:Y:S01]  /*1320*/  ULEA UR6, UR7, UR6, 0x18 ;  /* 0x0000000607067291 */ /* 0x008fe2000f8ec03f */
[----:B----4-:R-:W-:-:S13]  /*1330*/  R2UR UR4, R0 ;  /* 0x00000000000472ca */ /* 0x010fda00000e0000 */
[----:B------:R-:W-:-:S04]  /*1340*/  ULEA.HI UR5, UR4, UR4, URZ, 0x1 ;  /* 0x0000000404057291 */ /* 0x000fc8000f8f083f */
[----:B------:R-:W-:-:S04]  /*1350*/  ULOP3.LUT UR5, UR5, 0xffffe, URZ, 0xc0, !UPT ;  /* 0x000ffffe05057892 */ /* 0x000fc8000f8ec03f */
[----:B------:R-:W-:-:S03]  /*1360*/  UIADD3 UR5, UR4, -UR5, URZ ;  /* 0x8000000504057290 */ /* 0x000fc6000fffe03f */
[----:B------:R-:W-:Y:S01]  /*1370*/  ULDC UR4, c[0x0][0x28c] ;  /* 0x0000a30000047ab9 */ /* 0x000fe20000000800 */
[----:B------:R-:W-:Y:S01]  /*1380*/  ULEA UR5, UR5, UR6, 0xc ;  /* 0x0000000605057291 */ /* 0x000fe2000f8e603f */
[----:B------:R-:W-:-:S03]  /*1390*/  ISETP.LT.AND P0, PT, RZ, UR4, PT ;  /* 0x00000004ff007c0c */ /* 0x000fc6000bf01270 */
[----:B------:R-:W-:-:S04]  /*13a0*/  UIADD3 UR5, UR5, 0x180, URZ ;  /* 0x0000018005057890 */ /* 0x000fc8000fffe03f */
[----:B------:R-:W-:-:S04]  /*13b0*/  USHF.R.U32.HI UR5, URZ, 0x4, UR5 ;  /* 0x000000043f057899 */ /* 0x000fc80008011605 */
[----:B------:R-:W-:Y:S02]  /*13c0*/  ULOP3.LUT UR41, UR5, 0x3fff, URZ, 0xc0, !UPT ;  /* 0x00003fff05297892 */ /* 0x000fe4000f8ec03f */
[----:B-12---:R-:W-:Y:S10]  /*13d0*/  @P0 BRA `(.L_x_18) ;  /* 0x0000000000400947 */ /* 0x006ff40003800000 */
[----:B------:R-:W-:Y:S01]  /*13e0*/  MOV R0, 0x0 ;  /* 0x0000000000007802 */ /* 0x000fe20000000f00 */
[----:B------:R-:W-:Y:S01]  /*13f0*/  ULDC.64 UR4, c[0x4][0x68] ;  /* 0x01001a0000047ab9 */ /* 0x000fe20000000a00 */
[----:B------:R-:W-:Y:S01]  /*1400*/  ULDC.64 UR6, c[0x4][0x8] ;  /* 0x0100020000067ab9 */ /* 0x000fe20000000a00 */
[----:B01----:R-:W-:Y:S01]  /*1410*/  IMAD.U32 R4, RZ, RZ, UR4 ;  /* 0x00000004ff047e24 */ /* 0x003fe2000f8e00ff */
[----:B------:R0:W1:Y:S01]  /*1420*/  LDC.64 R14, c[0x4][R0] ;  /* 0x01000000000e7b82 */ /* 0x0000620000000a00 */
[----:B------:R-:W-:Y:S01]  /*1430*/  IMAD.U32 R5, RZ, RZ, UR5 ;  /* 0x00000005ff057e24 */ /* 0x000fe2000f8e00ff */
[----:B------:R-:W-:Y:S01]  /*1440*/  ULDC.64 UR4, c[0x4][0x70] ;  /* 0x01001c0000047ab9 */ /* 0x000fe20000000a00 */
[----:B------:R-:W-:Y:S01]  /*1450*/  MOV R10, UR6 ;  /* 0x00000006000a7c02 */ /* 0x000fe20008000f00 */
[----:B------:R-:W-:Y:S02]  /*1460*/  IMAD.U32 R6, RZ, RZ, UR4 ;  /* 0x00000004ff067e24 */ /* 0x000fe4000f8e00ff */
[----:B------:R-:W-:-:S02]  /*1470*/  IMAD.U32 R7, RZ, RZ, UR5 ;  /* 0x00000005ff077e24 */ /* 0x000fc4000f8e00ff */
[----:B------:R-:W-:Y:S02]  /*1480*/  IMAD.U32 R11, RZ, RZ, UR7 ;  /* 0x00000007ff0b7e24 */ /* 0x000fe4000f8e00ff */
[----:B------:R-:W-:Y:S02]  /*1490*/  IMAD.MOV.U32 R8, RZ, RZ, 0x1e1 ;  /* 0x000001e1ff087424 */ /* 0x000fe400078e00ff */
[----:B------:R-:W-:Y:S02]  /*14a0*/  IMAD.MOV.U32 R12, RZ, RZ, 0x1 ;  /* 0x00000001ff0c7424 */ /* 0x000fe400078e00ff */
[----:B0-----:R-:W-:-:S07]  /*14b0*/  IMAD.MOV.U32 R13, RZ, RZ, RZ ;  /* 0x000000ffff0d7224 */ /* 0x001fce00078e00ff */
[----:B------:R-:W-:-:S07]  /*14c0*/  LEPC R20, `(.L_x_18) ;  /* 0x000000001014794e */ /* 0x000fce0000000000 */
[----:B-12--5:R-:W-:Y:S05]  /*14d0*/  CALL.ABS.NOINC R14 ;  /* 0x000000000e007343 */ /* 0x026fea0003c00000 */
.L_x_18:
[----:B------:R-:W-:-:S13]  /*14e0*/  ISETP.NE.AND P0, PT, R166, 0x3, PT ;  /* 0x00000003a600780c */ /* 0x000fda0003f05270 */
[----:B------:R-:W-:Y:S05]  /*14f0*/  @!P0 BRA `(.L_x_19) ;  /* 0x0000000000048947 */ /* 0x000fea0003800000 */
[----:B------:R-:W-:Y:S01]  /*1500*/  BPT.TRAP 0x1 ;  /* 0x000000040000795c */ /* 0x000fe20000300000 */
.L_x_19:
[----:B------:R-:W3:Y:S01]  /*1510*/  S2UR UR5, SR_CgaCtaId ;  /* 0x00000000000579c3 */ /* 0x000ee20000008800 */
[----:B------:R-:W-:Y:S01]  /*1520*/  UMOV UR4, 0x400 ;  /* 0x0000040000047882 */ /* 0x000fe20000000000 */
[----:B------:R-:W-:Y:S02]  /*1530*/  IMAD.U32 R0, RZ, RZ, UR38 ;  /* 0x00000026ff007e24 */ /* 0x000fe4000f8e00ff */
[----:B------:R-:W-:-:S03]  /*1540*/  IMAD.U32 R3, RZ, RZ, UR39 ;  /* 0x00000027ff037e24 */ /* 0x000fc6000f8e00ff */
[----:B------:R-:W-:Y:S01]  /*1550*/  SHF.L.U32 R0, R0, 0x1f, RZ ;  /* 0x0000001f00007819 */ /* 0x000fe200000006ff */
[----:B---3--:R-:W-:-:S06]  /*1560*/  ULEA UR4, UR5, UR4, 0x18 ;  /* 0x0000000405047291 */ /* 0x008fcc000f8ec03f */
[----:B------:R-:W-:-:S04]  /*1570*/  IMAD.U32 R6, RZ, RZ, UR4 ;  /* 0x00000004ff067e24 */ /* 0x000fc8000f8e00ff */
[----:B------:R-:W-:-:S04]  /*1580*/  IMAD R3, R3, 0x8, R6 ;  /* 0x0000000803037824 */ /* 0x000fc800078e0206 */
[----:B------:R3:W4:Y:S01]  /*1590*/  SYNCS.PHASECHK.TRANS64.TRYWAIT P1, [R3+URZ], R0 ;  /* 0x00000000030075a7 */ /* 0x000722000802017f */
[----:B------:R-:W-:Y:S05]  /*15a0*/  @!P0 BRA `(.L_x_20) ;  /* 0x0000000000048947 */ /* 0x000fea0003800000 */
[----:B------:R-:W-:Y:S01]  /*15b0*/  BPT.TRAP 0x1 ;  /* 0x000000040000795c */ /* 0x000fe20000300000 */
.L_x_20:
[----:B----4-:R-:W-:Y:S05]  /*15c0*/  @P1 BRA `(.L_x_21) ;  /* 0x0000000000081947 */ /* 0x010fea0003800000 */
[----:B------:R-:W4:Y:S02]  /*15d0*/  SYNCS.PHASECHK.TRANS64.TRYWAIT P1, [R3+URZ], R0 ;  /* 0x00000000030075a7 */ /* 0x000f24000802017f */
[----:B----4-:R-:W-:Y:S05]  /*15e0*/  @!P1 BRA `(.L_x_22) ;  /* 0x000000b000249947 */ /* 0x010fea0003800000 */
.L_x_21:
[----:B------:R-:W-:-:S04]  /*15f0*/  UISETP.LT.AND UP0, UPT, UR40, 0x1, UPT ;  /* 0x000000012800788c */ /* 0x000fc8000bf01270 */
[----:B------:R-:W-:-:S06]  /*1600*/  USEL UR4, UR40, 0x1, UP0 ;  /* 0x0000000128047887 */ /* 0x000fcc0008000000 */
[----:B---34-:R-:W-:Y:S01]  /*1610*/  IMAD.U32 R0, RZ, RZ, UR4 ;  /* 0x00000004ff007e24 */ /* 0x018fe2000f8e00ff */
[----:B------:R-:W-:Y:S05]  /*1620*/  WARPSYNC.ALL ;  /* 0x0000000000007948 */ /* 0x000fea0003800000 */
[----:B------:R-:W-:-:S04]  /*1630*/  IADD3 R0, -R0, UR40, RZ ;  /* 0x0000002800007c10 */ /* 0x000fc8000fffe1ff */
[----:B------:R-:W-:Y:S02]  /*1640*/  ISETP.GE.AND P1, PT, R0, 0x1, PT ;  /* 0x000000010000780c */ /* 0x000fe40003f26270 */
[----:B------:R-:W-:Y:S01]  /*1650*/  R2UR UR4, R6 ;  /* 0x00000000060472ca */ /* 0x000fe200000e0000 */
[----:B------:R-:W-:Y:S01]  /*1660*/  WARPGROUP.ARRIVE ;  /* 0x00000000000079c5 */ /* 0x000fe20000000000 */
[----:B------:R-:W-:Y:S01]  /*1670*/  UMOV UR9, 0x80000020 ;  /* 0x8000002000097882 */ /* 0x000fe20000000000 */
[----:B------:R-:W-:-:S10]  /*1680*/  UMOV UR11, 0x80000020 ;  /* 0x80000020000b7882 */ /* 0x000fd40000000000 */
[----:B------:R-:W-:-:S04]  /*1690*/  UIADD3 UR4, UR4, 0x24180, URZ ;  /* 0x0002418004047890 */ /* 0x000fc8000fffe03f */
[----:B------:R-:W-:-:S04]  /*16a0*/  USHF.R.U32.HI UR4, URZ, 0x4, UR4 ;  /* 0x000000043f047899 */ /* 0x000fc80008011604 */
[----:B------:R-:W-:Y:S02]  /*16b0*/  ULOP3.LUT UR5, UR4, 0x3fff, URZ, 0xc0, !UPT ;  /* 0x00003fff04057892 */ /* 0x000fe4000f8ec03f */
[----:B------:R-:W-:Y:S02]  /*16c0*/  ULOP3.LUT UR4, UR41, 0x10000, URZ, 0xfc, !UPT ;  /* 0x0001000029047892 */ /* 0x000fe4000f8efc3f */
[----:B------:R-:W-:Y:S02]  /*16d0*/  ULOP3.LUT UR5, UR5, 0x10000, URZ, 0xfc, !UPT ;  /* 0x0001000005057892 */ /* 0x000fe4000f8efc3f */
[----:B------:R-:W-:Y:S02]  /*16e0*/  ULEA UR6, UR39, UR4, 0xa ;  /* 0x0000000427067291 */ /* 0x000fe4000f8e503f */
[----:B------:R-:W-:-:S05]  /*16f0*/  ULEA UR7, UR39, UR5, 0x9 ;  /* 0x0000000527077291 */ /* 0x000fca000f8e483f */
[----:B------:R-:W-:Y:S02]  /*1700*/  UMOV UR8, UR6 ;  /* 0x0000000600087c82 */ /* 0x000fe40008000000 */
[----:B------:R-:W-:Y:S02]  /*1710*/  UMOV UR10, UR7 ;  /* 0x00000007000a7c82 */ /* 0x000fe40008000000 */
[----:B------:R-:W-:Y:S01]  /*1720*/  HGMMA.64x128x16.F32.BF16 R88, gdesc[UR8], RZ, !UPT, gsb0 ;  /* 0x01e00000085879f0 */ /* 0x000fe2000c0018ff */
[----:B------:R-:W-:Y:S01]  /*1730*/  UIADD3 UR8, UR6, 0x200, URZ ;  /* 0x0000020006087890 */ /* 0x000fe2000fffe03f */
[----:B------:R-:W-:Y:S01]  /*1740*/  UMOV UR9, 0x80000020 ;  /* 0x8000002000097882 */ /* 0x000fe20000000000 */
[----:B------:R-:W-:Y:S02]  /*1750*/  WARPGROUP.DEPBAR.LE gsb0, 0x0 ;  /* 0x00008000000079c5 */ /* 0x000fe40000010000 */
[----:B------:R-:W-:-:S07]  /*1760*/  WARPGROUP.ARRIVE ;  /* 0x00000000000079c5 */ /* 0x000fce0000000000 */
[----:B------:R-:W-:Y:S01]  /*1770*/  HGMMA.64x128x16.F32.BF16 R24, gdesc[UR8], RZ, !UPT, gsb0 ;  /* 0x01e00000081879f0 */ /* 0x000fe2000c0018ff */
[----:B------:R-:W-:Y:S02]  /*1780*/  UIADD3 UR8, UR6, 0x2, URZ ;  /* 0x0000000206087890 */ /* 0x000fe4000fffe03f */
[----:B------:R-:W-:Y:S01]  /*1790*/  UIADD3 UR10, UR7, 0x2, URZ ;  /* 0x00000002070a7890 */ /* 0x000fe2000fffe03f */
[----:B------:R-:W-:Y:S01]  /*17a0*/  UMOV UR9, 0x80000020 ;  /* 0x8000002000097882 */ /* 0x000fe20000000000 */
[----:B------:R-:W-:Y:S01]  /*17b0*/  UMOV UR11, 0x80000020 ;  /* 0x80000020000b7882 */ /* 0x000fe20000000000 */
[----:B------:R-:W-:Y:S02]  /*17c0*/  WARPGROUP.DEPBAR.LE gsb0, 0x0 ;  /* 0x00008000000079c5 */ /* 0x000fe40000010000 */
[----:B------:R-:W-:-:S06]  /*17d0*/  WARPGROUP.ARRIVE ;  /* 0x00000000000079c5 */ /* 0x000fcc0000000000 */
[----:B------:R-:W-:Y:S01]  /*17e0*/  HGMMA.64x128x16.F32.BF16 R88, gdesc[UR8], R88, gsb0 ;  /* 0x01e00000085879f0 */ /* 0x000fe20008001858 */
[----:B------:R-:W-:Y:S01]  /*17f0*/  UIADD3 UR8, UR6, 0x202, URZ ;  /* 0x0000020206087890 */ /* 0x000fe2000fffe03f */
[----:B------:R-:W-:Y:S01]  /*1800*/  UMOV UR9, 0x80000020 ;  /* 0x8000002000097882 */ /* 0x000fe20000000000 */
[----:B------:R-:W-:Y:S02]  /*1810*/  WARPGROUP.DEPBAR.LE gsb0, 0x0 ;  /* 0x00008000000079c5 */ /* 0x000fe40000010000 */
[----:B------:R-:W-:-:S07]  /*1820*/  WARPGROUP.ARRIVE ;  /* 0x00000000000079c5 */ /* 0x000fce0000000000 */
[----:B------:R-:W-:Y:S03]  /*1830*/  HGMMA.64x128x16.F32.BF16 R24, gdesc[UR8], R24, gsb0 ;  /* 0x01e00000081879f0 */ /* 0x000fe60008001818 */
[----:B------:R-:W-:Y:S02]  /*1840*/  WARPGROUP.DEPBAR.LE gsb0, 0x0 ;  /* 0x00008000000079c5 */ /* 0x000fe40000010000 */
[----:B------:R-:W-:Y:S05]  /*1850*/  @!P1 BRA `(.L_x_23) ;  /* 0x0000000400149947 */ /* 0x000fea0003800000 */
[----:B------:R-:W-:Y:S02]  /*1860*/  UIADD3 UR6, UR39, 0x1, URZ ;  /* 0x0000000127067890 */ /* 0x000fe4000fffe03f */
[----:B------:R-:W-:Y:S02]  /*1870*/  IMAD.U32 R3, RZ, RZ, UR39 ;  /* 0x00000027ff037e24 */ /* 0x000fe4000f8e00ff */
[----:B------:R-:W-:-:S04]  /*1880*/  UISETP.NE.AND UP0, UPT, UR6, 0x9, UPT ;  /* 0x000000090600788c */ /* 0x000fc8000bf05270 */
[----:B------:R-:W-:Y:S02]  /*1890*/  USEL UR7, URZ, 0x1, UP0 ;  /* 0x000000013f077887 */ /* 0x000fe40008000000 */
[----:B------:R-:W-:Y:S02]  /*18a0*/  USEL UR6, UR6, URZ, UP0 ;  /* 0x0000003f06067287 */ /* 0x000fe40008000000 */
[----:B------:R-:W-:-:S06]  /*18b0*/  ULOP3.LUT UR7, UR38, UR7, URZ, 0x3c, !UPT ;  /* 0x0000000726077292 */ /* 0x000fcc000f8e3c3f */
[----:B------:R-:W-:-:S07]  /*18c0*/  IMAD.U32 R7, RZ, RZ, UR7 ;  /* 0x00000007ff077e24 */ /* 0x000fce000f8e00ff */
.L_x_30:
[----:B------:R-:W-:Y:S05]  /*18d0*/  @!P0 BRA `(.L_x_24) ;  /* 0x0000000000048947 */ /* 0x000fea0003800000 */
[----:B------:R-:W-:Y:S01]  /*18e0*/  BPT.TRAP 0x1 ;  /* 0x000000040000795c */ /* 0x000fe20000300000 */
.L_x_24:
[----:B------:R-:W3:Y:S01]  /*18f0*/  S2UR UR8, SR_CgaCtaId ;  /* 0x00000000000879c3 */ /* 0x000ee20000008800 */
[----:B------:R-:W-:Y:S01]  /*1900*/  UMOV UR7, 0x400 ;  /* 0x0000040000077882 */ /* 0x000fe20000000000 */
[----:B01----:R-:W-:Y:S01]  /*1910*/  IMAD.U32 R5, RZ, RZ, UR6 ;  /* 0x00000006ff057e24 */ /* 0x003fe2000f8e00ff */
[----:B------:R-:W-:Y:S01]  /*1920*/  SHF.L.U32 R4, R7, 0x1f, RZ ;  /* 0x0000001f07047819 */ /* 0x000fe200000006ff */
[----:B---3--:R-:W-:-:S06]  /*1930*/  ULEA UR7, UR8, UR7, 0x18 ;  /* 0x0000000708077291 */ /* 0x008fcc000f8ec03f */
[----:B------:R-:W-:-:S04]  /*1940*/  IMAD.U32 R6, RZ, RZ, UR7 ;  /* 0x00000007ff067e24 */ /* 0x000fc8000f8e00ff */
[----:B------:R-:W-:-:S04]  /*1950*/  IMAD R5, R5, 0x8, R6 ;  /* 0x0000000805057824 */ /* 0x000fc800078e0206 */
[----:B------:R0:W1:Y:S01]  /*1960*/  SYNCS.PHASECHK.TRANS64.TRYWAIT P1, [R5+URZ], R4 ;  /* 0x00000004050075a7 */ /* 0x000062000802017f */
[----:B------:R-:W-:Y:S05]  /*1970*/  @!P0 BRA `(.L_x_25) ;  /* 0x0000000000048947 */ /* 0x000fea0003800000 */
[----:B------:R-:W-:Y:S01]  /*1980*/  BPT.TRAP 0x1 ;  /* 0x000000040000795c */ /* 0x000fe20000300000 */
.L_x_25:
[----:B-1----:R-:W-:Y:S05]  /*1990*/  @P1 BRA `(.L_x_26) ;  /* 0x0000000000081947 */ /* 0x002fea0003800000 */
[----:B------:R-:W1:Y:S02]  /*19a0*/  SYNCS.PHASECHK.TRANS64.TRYWAIT P1, [R5+URZ], R4 ;  /* 0x00000004050075a7 */ /* 0x000e64000802017f */
[----:B-1----:R-:W-:Y:S05]  /*19b0*/  @!P1 BRA `(.L_x_27) ;  /* 0x000000ac00449947 */ /* 0x002fea0003800000 */
.L_x_26:
[----:B------:R-:W-:Y:S01]  /*19c0*/  ULEA UR7, UR6, UR4, 0xa ;  /* 0x0000000406077291 */ /* 0x000fe2000f8e503f */
[----:B------:R-:W-:Y:S01]  /*19d0*/  WARPGROUP.ARRIVE ;  /* 0x00000000000079c5 */ /* 0x000fe20000000000 */
[----:B------:R-:W-:Y:S01]  /*19e0*/  ULEA UR12, UR6, UR5, 0x9 ;  /* 0x00000005060c7291 */ /* 0x000fe2000f8e483f */
[----:B------:R-:W-:Y:S01]  /*19f0*/  UMOV UR9, 0x80000020 ;  /* 0x8000002000097882 */ /* 0x000fe20000000000 */
[----:B------:R-:W-:-:S03]  /*1a00*/  UMOV UR11, 0x80000020 ;  /* 0x80000020000b7882 */ /* 0x000fc60000000000 */
[----:B------:R-:W-:Y:S02]  /*1a10*/  UMOV UR8, UR7 ;  /* 0x0000000700087c82 */ /* 0x000fe40008000000 */
[----:B------:R-:W-:Y:S02]  /*1a20*/  UMOV UR10, UR12 ;  /* 0x0000000c000a7c82 */ /* 0x000fe40008000000 */
[----:B------:R-:W-:Y:S01]  /*1a30*/  HGMMA.64x128x16.F32.BF16 R88, gdesc[UR8], R88, gsb0 ;  /* 0x01e00000085879f0 */ /* 0x000fe20008001858 */
[----:B------:R-:W-:Y:S01]  /*1a40*/  UIADD3 UR8, UR7, 0x200, URZ ;  /* 0x0000020007087890 */ /* 0x000fe2000fffe03f */
[----:B------:R-:W-:Y:S01]  /*1a50*/  UMOV UR9, 0x80000020 ;  /* 0x8000002000097882 */ /* 0x000fe20000000000 */
[----:B------:R-:W-:Y:S02]  /*1a60*/  WARPGROUP.DEPBAR.LE gsb0, 0x0 ;  /* 0x00008000000079c5 */ /* 0x000fe40000010000 */
[----:B------:R-:W-:-:S07]  /*1a70*/  WARPGROUP.ARRIVE ;  /* 0x00000000000079c5 */ /* 0x000fce0000000000 */
[----:B------:R-:W-:Y:S01]  /*1a80*/  HGMMA.64x128x16.F32.BF16 R24, gdesc[UR8], R24, gsb0 ;  /* 0x01e00000081879f0 */ /* 0x000fe20008001818 */
        /* <DEDUP_REMOVED lines=14> */
[----:B------:R-:W-:Y:S01]  /*1b70*/  BPT.TRAP 0x1 ;  /* 0x000000040000795c */ /* 0x000fe20000300000 */
.L_x_28:
[----:B------:R-:W-:-:S13]  /*1b80*/  ISETP.NE.AND P1, PT, R22, RZ, PT ;  /* 0x000000ff1600720c */ /* 0x000fda0003f25270 */
[----:B01----:R-:W-:-:S05]  /*1b90*/  @P1 LEA R4, R3, R6, 0x3 ;  /* 0x0000000603041211 */ /* 0x003fca00078e18ff */
[----:B------:R-:W-:-:S05]  /*1ba0*/  @P1 VIADD R5, R4, 0x48 ;  /* 0x0000004804051836 */ /* 0x000fca0000000000 */
[----:B------:R-:W-:-:S04]  /*1bb0*/  @P1 PRMT R5, R152, 0x654, R5 ;  /* 0x0000065498051816 */ /* 0x000fc80000000005 */
[----:B------:R0:W-:Y:S01]  /*1bc0*/  @P1 SYNCS.ARRIVE.TRANS64.RED.A1T0 RZ, [R5+URZ], RZ ;  /* 0x000000ff05ff19a7 */ /* 0x0001e2000810043f */
[----:B------:R-:W-:-:S13]  /*1bd0*/  ISETP.GT.U32.AND P1, PT, R19, 0x1, PT ;  /* 0x000000011300780c */ /* 0x000fda0003f24070 */
[----:B0-----:R-:W-:Y:S05]  /*1be0*/  @P1 BRA `(.L_x_29) ;  /* 0x0000000000041947 */ /* 0x001fea0003800000 */
[----:B------:R-:W-:Y:S01]  /*1bf0*/  BPT.TRAP 0x1 ;  /* 0x000000040000795c */ /* 0x000fe20000300000 */
.L_x_29:
[----:B------:R-:W-:Y:S01]  /*1c00*/  UIADD3 UR6, UR6, 0x1, URZ ;  /* 0x0000000106067890 */ /* 0x000fe2000fffe03f */
[C---:B------:R-:W-:Y:S01]  /*1c10*/  ISETP.GT.AND P2, PT, R0.reuse, 0x1, PT ;  /* 0x000000010000780c */ /* 0x040fe20003f44270 */
[----:B------:R-:W-:Y:S02]  /*1c20*/  VIADD R3, R3, 0x1 ;  /* 0x0000000103037836 */ /* 0x000fe40000000000 */
[----:B------:R-:W-:Y:S01]  /*1c30*/  UISETP.NE.AND UP0, UPT, UR6, 0x9, UPT ;  /* 0x000000090600788c */ /* 0x000fe2000bf05270 */
[----:B------:R-:W-:Y:S02]  /*1c40*/  VIADD R0, R0, 0xffffffff ;  /* 0xffffffff00007836 */ /* 0x000fe40000000000 */
[C---:B------:R-:W-:Y:S01]  /*1c50*/  ISETP.NE.AND P1, PT, R3.reuse, 0x9, PT ;  /* 0x000000090300780c */ /* 0x040fe20003f25270 */
[----:B------:R-:W-:Y:S02]  /*1c60*/  USEL UR7, URZ, 0x1, UP0 ;  /* 0x000000013f077887 */ /* 0x000fe40008000000 */
[----:B------:R-:W-:Y:S01]  /*1c70*/  USEL UR6, UR6, URZ, UP0 ;  /* 0x0000003f06067287 */ /* 0x000fe20008000000 */
[----:B------:R-:W-:-:S03]  /*1c80*/  SEL R3, R3, RZ, P1 ;  /* 0x000000ff03037207 */ /* 0x000fc60000800000 */
[----:B------:R-:W-:Y:S01]  /*1c90*/  LOP3.LUT R7, R7, UR7, RZ, 0x3c, !PT ;  /* 0x0000000707077c12 */ /* 0x000fe2000f8e3cff */
[----:B------:R-:W-:Y:S07]  /*1ca0*/  @P2 BRA `(.L_x_30) ;  /* 0xfffffffc00082947 */ /* 0x000fee000383ffff */
.L_x_23:
[----:B------:R-:W3:Y:S02]  /*1cb0*/  LDC R0, c[0x0][0x28c] ;  /* 0x0000a300ff007b82 */ /* 0x000ee40000000800 */
[----:B---3--:R-:W-:-:S13]  /*1cc0*/  ISETP.GE.AND P1, PT, R0, 0x1, PT ;  /* 0x000000010000780c */ /* 0x008fda0003f26270 */
[----:B------:R-:W-:Y:S05]  /*1cd0*/  @!P1 BRA `(.L_x_31) ;  /* 0x0000000000509947 */ /* 0x000fea0003800000 */
[----:B------:R-:W-:Y:S05]  /*1ce0*/  @!P0 BRA `(.L_x_32) ;  /* 0x0000000000048947 */ /* 0x000fea0003800000 */
[----:B------:R-:W-:Y:S01]  /*1cf0*/  BPT.TRAP 0x1 ;  /* 0x000000040000795c */ /* 0x000fe20000300000 */
.L_x_32:
[----:B------:R-:W-:Y:S01]  /*1d00*/  ISETP.NE.AND P0, PT, R22, RZ, PT ;  /* 0x000000ff1600720c */ /* 0x000fe20003f05270 */
[----:B------:R-:W-:Y:S01]  /*1d10*/  BSSY B0, `(.L_x_33) ;  /* 0x000000e000007945 */ /* 0x000fe20003800000 */
[----:B------:R-:W-:-:S11]  /*1d20*/  ISETP.GT.U32.AND P1, PT, R19, 0x1, PT ;  /* 0x000000011300780c */ /* 0x000fd60003f24070 */
[----:B------:R-:W-:Y:S05]  /*1d30*/  @!P0 BRA `(.L_x_34) ;  /* 0x00000000002c8947 */ /* 0x000fea0003800000 */
[----:B------:R-:W-:-:S04]  /*1d40*/  UISETP.LT.AND UP0, UPT, UR40, 0x1, UPT ;  /* 0x000000012800788c */ /* 0x000fc8000bf01270 */
[----:B------:R-:W-:-:S04]  /*1d50*/  USEL UR6, UR40, 0x1, UP0 ;  /* 0x0000000128067887 */ /* 0x000fc80008000000 */
[----:B------:R-:W-:-:S04]  /*1d60*/  UIADD3 UR6, UR39, UR40, -UR6 ;  /* 0x0000002827067290 */ /* 0x000fc8000fffe806 */
[----:B------:R-:W-:-:S04]  /*1d70*/  UIMAD.WIDE.U32 UR4, UR6, 0x38e38e39, URZ ;  /* 0x38e38e39060478a5 */ /* 0x000fc8000f8e003f */
[----:B------:R-:W-:-:S04]  /*1d80*/  USHF.R.U32.HI UR4, URZ, 0x1, UR5 ;  /* 0x000000013f047899 */ /* 0x000fc80008011605 */
[----:B------:R-:W-:-:S06]  /*1d90*/  UIMAD UR6, UR4, -0x9, UR6 ;  /* 0xfffffff7040678a4 */ /* 0x000fcc000f8e0206 */
[----:B------:R-:W-:-:S04]  /*1da0*/  IMAD.U32 R3, RZ, RZ, UR6 ;  /* 0x00000006ff037e24 */ /* 0x000fc8000f8e00ff */
[----:B------:R-:W-:-:S04]  /*1db0*/  IMAD R0, R3, 0x8, R6 ;  /* 0x0000000803007824 */ /* 0x000fc800078e0206 */
[----:B------:R-:W-:-:S05]  /*1dc0*/  VIADD R3, R0, 0x48 ;  /* 0x0000004800037836 */ /* 0x000fca0000000000 */
[----:B------:R-:W-:-:S04]  /*1dd0*/  PRMT R3, R152, 0x654, R3 ;  /* 0x0000065498037816 */ /* 0x000fc80000000003 */
[----:B------:R3:W-:Y:S03]  /*1de0*/  SYNCS.ARRIVE.TRANS64.RED.A1T0 RZ, [R3+URZ], RZ ;  /* 0x000000ff03ff79a7 */ /* 0x0007e6000810043f */
.L_x_34:
[----:B------:R-:W-:Y:S05]  /*1df0*/  BSYNC B0 ;  /* 0x0000000000007941 */ /* 0x000fea0003800000 */
.L_x_33:
[----:B------:R-:W-:Y:S05]  /*1e00*/  @P1 BRA `(.L_x_31) ;  /* 0x0000000000041947 */ /* 0x000fea0003800000 */
[----:B------:R-:W-:Y:S01]  /*1e10*/  BPT.TRAP 0x1 ;  /* 0x000000040000795c */ /* 0x000fe20000300000 */
.L_x_31:
[----:B------:R-:W4:Y:S01]  /*1e20*/  LDC R6, c[0x0][0x288] ;  /* 0x0000a200ff067b82 */ /* 0x000f220000000800 */
[--C-:B------:R-:W-:Y:S01]  /*1e30*/  SHF.R.U32.HI R0, RZ, 0x2, R18.reuse ;  /* 0x00000002ff007819 */ /* 0x100fe20000011612 */
[----:B------:R-:W-:Y:S01]  /*1e40*/  IMAD.SHL.U32 R13, R154, 0x80, RZ ;  /* 0x000000809a0d7824 */ /* 0x000fe200078e00ff */
[----:B01----:R-:W-:Y:S01]  /*1e50*/  SHF.R.U32.HI R5, RZ, 0x7, R18 ;  /* 0x00000007ff057819 */ /* 0x003fe20000011612 */
[----:B------:R-:W-:Y:S01]  /*1e60*/  UIADD3 UR39, UR40, UR39, URZ ;  /* 0x0000002728277290 */ /* 0x000fe2000fffe03f */
[----:B------:R-:W-:Y:S01]  /*1e70*/  LOP3.LUT R4, R18, 0x60, RZ, 0xc0, !PT ;  /* 0x0000006012047812 */ /* 0x000fe200078ec0ff */
[----:B------:R-:W-:Y:S01]  /*1e80*/  ULDC UR7, c[0x0][0x284] ;  /* 0x0000a10000077ab9 */ /* 0x000fe20000000800 */
[----:B---3--:R-:W-:Y:S01]  /*1e90*/  LOP3.LUT R3, R0, 0x7, RZ, 0xc0, !PT ;  /* 0x0000000700037812 */ /* 0x008fe200078ec0ff */
[----:B------:R-:W-:Y:S01]  /*1ea0*/  UISETP.GT.U32.AND UP0, UPT, UR39, 0x8, UPT ;  /* 0x000000082700788c */ /* 0x000fe2000bf04070 */
[----:B------:R-:W-:Y:S01]  /*1eb0*/  LOP3.LUT R0, R5, 0x1, RZ, 0xc0, !PT ;  /* 0x0000000105007812 */ /* 0x000fe200078ec0ff */
[----:B------:R-:W-:Y:S01]  /*1ec0*/  UISETP.GE.U32.AND UP1, UPT, UR40, 0x9, UPT ;  /* 0x000000092800788c */ /* 0x000fe2000bf26070 */
[----:B------:R-:W-:Y:S01]  /*1ed0*/  SHF.R.U32.HI R10, RZ, 0x1, R4 ;  /* 0x00000001ff0a7819 */ /* 0x000fe20000011604 */
[----:B------:R-:W-:Y:S01]  /*1ee0*/  UISETP.LT.U32.AND UP0, UPT, UR40, 0x9, UP0 ;  /* 0x000000092800788c */ /* 0x000fe20008701070 */
[----:B------:R-:W-:Y:S01]  /*1ef0*/  LOP3.LUT R4, R18, 0x3, RZ, 0xc0, !PT ;  /* 0x0000000312047812 */ /* 0x000fe200078ec0ff */
[----:B------:R-:W-:Y:S01]  /*1f00*/  IMAD.SHL.U32 R8, R0, 0x40, RZ ;  /* 0x0000004000087824 */ /* 0x000fe200078e00ff */
[----:B------:R-:W-:Y:S01]  /*1f10*/  IADD3 R5, RZ, -R10, -R3 ;  /* 0x8000000aff057210 */ /* 0x000fe20007ffe803 */
[----:B------:R-:W-:Y:S01]  /*1f20*/  ULDC.64 UR8, c[0x0][0x5d0] ;  /* 0x0001740000087ab9 */ /* 0x000fe20000000a00 */
[----:B------:R-:W-:Y:S01]  /*1f30*/  SHF.R.S32.HI R21, RZ, 0x1f, R23 ;  /* 0x0000001fff157819 */ /* 0x000fe20000011417 */
[----:B------:R-:W-:Y:S01]  /*1f40*/  UIMAD.WIDE.U32 UR4, UR39, 0x38e38e39, URZ ;  /* 0x38e38e39270478a5 */ /* 0x000fe2000f8e003f */
[----:B--2---:R-:W-:Y:S01]  /*1f50*/  LOP3.LUT R157, R8, 0x40, R3, 0xe2, !PT ;  /* 0x00000040089d7812 */ /* 0x004fe200078ee203 */
[----:B------:R-:W-:Y:S01]  /*1f60*/  IMAD R3, R0, -0x40, R5 ;  /* 0xffffffc000037824 */ /* 0x000fe200078e0205 */
[----:B------:R-:W-:Y:S01]  /*1f70*/  USEL UR6, URZ, 0x1, !UP0 ;  /* 0x000000013f067887 */ /* 0x000fe2000c000000 */
[----:B------:R-:W-:Y:S01]  /*1f80*/  IMAD.SHL.U32 R0, R153, 0x100, RZ ;  /* 0x0000010099007824 */ /* 0x000fe200078e00ff */
[----:B------:R-:W-:Y:S01]  /*1f90*/  USHF.R.U32.HI UR4, URZ, 0x1, UR5 ;  /* 0x000000013f047899 */ /* 0x000fe20008011605 */
[----:B----4-:R-:W-:Y:S01]  /*1fa0*/  IMAD R12, R4, -0x2, R6 ;  /* 0xfffffffe040c7824 */ /* 0x010fe200078e0206 */
[----:B------:R-:W-:Y:S01]  /*1fb0*/  ISETP.GE.AND P0, PT, R13, R6, PT ;  /* 0x000000060d00720c */ /* 0x000fe20003f06270 */
[----:B------:R-:W-:Y:S01]  /*1fc0*/  IMAD.SHL.U32 R6, R18, 0x2, RZ ;  /* 0x0000000212067824 */ /* 0x000fe200078e00ff */
[----:B------:R-:W-:Y:S01]  /*1fd0*/  ULOP3.LUT UR38, UR38, UR6, URZ, 0x3c, !UPT ;  /* 0x0000000626267292 */ /* 0x000fe2000f8e3c3f */
[----:B------:R-:W-:Y:S01]  /*1fe0*/  IMAD R4, R21, UR8, RZ ;  /* 0x0000000815047c24 */ /* 0x000fe2000f8e02ff */
[C---:B------:R-:W-:Y:S01]  /*1ff0*/  ISETP.GE.OR P0, PT, R0.reuse, UR7, P0 ;  /* 0x0000000700007c0c */ /* 0x040fe20008706670 */
[----:B------:R-:W-:Y:S01]  /*2000*/  IMAD.WIDE R8, R153, 0x100, RZ ;  /* 0x0000010099087825 */ /* 0x000fe200078e02ff */
[----:B------:R-:W-:Y:S01]  /*2010*/  LOP3.LUT R6, R13, 0x6, R6, 0xf8, !PT ;  /* 0x000000060d067812 */ /* 0x000fe200078ef806 */
[----:B------:R-:W-:Y:S01]  /*2020*/  UIMAD UR39, UR4, -0x9, UR39 ;  /* 0xfffffff7042778a4 */ /* 0x000fe2000f8e0227 */
[----:B------:R-:W-:Y:S01]  /*2030*/  IADD3 R3, -R0, UR7, R3 ;  /* 0x0000000700037c10 */ /* 0x000fe2000fffe103 */
[----:B------:R-:W-:Y:S01]  /*2040*/  IMAD R11, R23, UR9, R4 ;  /* 0x00000009170b7c24 */ /* 0x000fe2000f8e0204 */
[----:B------:R-:W-:Y:S01]  /*2050*/  SHF.R.S32.HI R7, RZ, 0x1f, R6 ;  /* 0x0000001fff077819 */ /* 0x000fe20000011406 */
[----:B------:R-:W-:Y:S01]  /*2060*/  @UP1 ULOP3.LUT UR38, UR38, 0x1, UR4, 0x78, !UPT ;  /* 0x0000000126261892 */ /* 0x000fe2000f8e7804 */
[----:B------:R-:W-:Y:S01]  /*2070*/  LOP3.LUT R157, R8, R157, R10, 0xfe, !PT ;  /* 0x0000009d089d7212 */ /* 0x000fe200078efe0a */
[----:B------:R-:W-:-:S02]  /*2080*/  IMAD.IADD R0, R12, 0x1, -R13 ;  /* 0x000000010c007824 */ /* 0x000fc400078e0a0d */
[----:B------:R-:W-:-:S04]  /*2090*/  IMAD.WIDE.U32 R4, R23, UR8, R6 ;  /* 0x0000000817047c25 */ /* 0x000fc8000f8e0006 */
[----:B------:R-:W-:Y:S02]  /*20a0*/  IMAD.IADD R11, R5, 0x1, R11 ;  /* 0x00000001050b7824 */ /* 0x000fe400078e020b */
[----:B------:R-:W-:Y:S02]  /*20b0*/  IMAD.MOV.U32 R153, RZ, RZ, -0x1 ;  /* 0xffffffffff997424 */ /* 0x000fe400078e00ff */
[----:B------:R-:W-:Y:S01]  /*20c0*/  IMAD.MOV.U32 R10, RZ, RZ, R4 ;  /* 0x000000ffff0a7224 */ /* 0x000fe200078e0004 */
[----:B------:R-:W-:Y:S06]  /*20d0*/  @P0 BRA `(.L_x_35) ;  /* 0x0000008400680947 */ /* 0x000fec0003800000 */
[----:B------:R-:W0:Y:S01]  /*20e0*/  LDC.64 R4, c[0x0][0x5c8] ;  /* 0x00017200ff047b82 */ /* 0x000e220000000a00 */
[----:B-----5:R-:W-:Y:S01]  /*20f0*/  FSETP.NEU.AND P0, PT, R156, RZ, PT ;  /* 0x000000ff9c00720b */ /* 0x020fe20003f0d000 */
[----:B------:R-:W-:Y:S01]  /*2100*/  BSSY B0, `(.L_x_35) ;  /* 0x0000857000007945 */ /* 0x000fe20003800000 */
[----:B------:R-:W-:-:S04]  /*2110*/  ISETP.GT.AND P3, PT, R3, RZ, PT ;  /* 0x000000ff0300720c */ /* 0x000fc80003f64270 */
[----:B------:R-:W-:Y:S01]  /*2120*/  ISETP.GT.AND P1, PT, R0, RZ, P3 ;  /* 0x000000ff0000720c */ /* 0x000fe20001f24270 */
[-C--:B0-----:R-:W-:Y:S02]  /*2130*/  IMAD R12, R9, R4.reuse, RZ ;  /* 0x00000004090c7224 */ /* 0x081fe400078e02ff */
[----:B------:R-:W-:-:S04]  /*2140*/  IMAD.WIDE.U32 R168, R157, R4, R10 ;  /* 0x000000049da87225 */ /* 0x000fc800078e000a */
[----:B------:R-:W-:-:S05]  /*2150*/  IMAD R11, R157, R5, R12 ;  /* 0x000000059d0b7224 */ /* 0x000fca00078e020c */
[----:B------:R-:W-:Y:S01]  /*2160*/  IADD3 R167, R169, R11, RZ ;  /* 0x0000000ba9a77210 */ /* 0x000fe20007ffe0ff */
[----:B------:R-:W-:Y:S06]  /*2170*/  @!P0 BRA `(.L_x_36) ;  /* 0x0000006000088947 */ /* 0x000fec0003800000 */
[----:B------:R-:W0:Y:S01]  /*2180*/  LDC.64 R12, c[0x0][0x5b8] ;  /* 0x00016e00ff0c7b82 */ /* 0x000e220000000a00 */
[----:B------:R-:W-:-:S07]  /*2190*/  ULDC.64 UR4, c[0x0][0x5c0] ;  /* 0x0001700000047ab9 */ /* 0x000fce0000000a00 */
[----:B------:R-:W1:Y:S08]  /*21a0*/  LDC.64 R14, c[0x0][0x5b0] ;  /* 0x00016c00ff0e7b82 */ /* 0x000e700000000a00 */
[----:B------:R-:W2:Y:S01]  /*21b0*/  LDC.64 R10, c[0x0][0x5a8] ;  /* 0x00016a00ff0a7b82 */ /* 0x000ea20000000a00 */
[----:B0-----:R-:W-:-:S04]  /*21c0*/  IMAD R20, R21, R12, RZ ;  /* 0x0000000c15147224 */ /* 0x001fc800078e02ff */
[C---:B------:R-:W-:Y:S02]  /*21d0*/  IMAD R13, R23.reuse, R13, R20 ;  /* 0x0000000d170d7224 */ /* 0x040fe400078e0214 */
[----:B------:R-:W-:-:S04]  /*21e0*/  IMAD.WIDE.U32 R20, R23, R12, R6 ;  /* 0x0000000c17147225 */ /* 0x000fc800078e0006 */
[-C--:B-1----:R-:W-:Y:S02]  /*21f0*/  IMAD R154, R9, R14.reuse, RZ ;  /* 0x0000000e099a7224 */ /* 0x082fe400078e02ff */
[----:B------:R-:W-:Y:S02]  /*2200*/  IMAD.IADD R159, R21, 0x1, R13 ;  /* 0x00000001159f7824 */ /* 0x000fe400078e020d */
[----:B------:R-:W-:Y:S02]  /*2210*/  IMAD.MOV.U32 R158, RZ, RZ, R20 ;  /* 0x000000ffff9e7224 */ /* 0x000fe400078e0014 */
[C---:B------:R-:W-:Y:S02]  /*2220*/  IMAD R169, R157.reuse, R15, R154 ;  /* 0x0000000f9da97224 */ /* 0x040fe400078e029a */
[----:B------:R-:W-:-:S04]  /*2230*/  IMAD.WIDE.U32 R160, R157, R14, R158 ;  /* 0x0000000e9da07225 */ /* 0x000fc800078e009e */
[----:B------:R-:W-:Y:S01]  /*2240*/  IMAD.IADD R154, R161, 0x1, R169 ;  /* 0x00000001a19a7824 */ /* 0x000fe200078e02a9 */
[----:B--2---:R-:W-:-:S04]  /*2250*/  LEA R162, P0, R160, R10, 0x1 ;  /* 0x0000000aa0a27211 */ /* 0x004fc800078008ff */
[----:B------:R-:W-:-:S05]  /*2260*/  LEA.HI.X R163, R160, R11, R154, 0x1, P0 ;  /* 0x0000000ba0a37211 */ /* 0x000fca00000f0c9a */
[----:B------:R-:W2:Y:S01]  /*2270*/  @P1 LDG.E.LTC128B.U16 R154, desc[UR36][R162.64] ;  /* 0x00000024a29a1981 */ /* 0x000ea2000c1e1520 */
[----:B------:R-:W-:Y:S01]  /*2280*/  IMAD.WIDE.U32 R164, R157, R14, R6 ;  /* 0x0000000e9da47225 */ /* 0x000fe200078e0006 */
[----:B------:R-:W-:Y:S01]  /*2290*/  ISETP.GT.AND P2, PT, R0, 0x1, P3 ;  /* 0x000000010000780c */ /* 0x000fe20001f44270 */
[----:B------:R-:W-:Y:S01]  /*22a0*/  BSSY B1, `(.L_x_37) ;  /* 0x0000012000017945 */ /* 0x000fe20003800000 */
[----:B------:R-:W-:Y:S01]  /*22b0*/  LEA R160, P0, R168, UR4, 0x1 ;  /* 0x00000004a8a07c11 */ /* 0x000fe2000f8008ff */
[----:B------:R-:W-:Y:S02]  /*22c0*/  IMAD.IADD R165, R169, 0x1, R165 ;  /* 0x00000001a9a57824 */ /* 0x000fe400078e02a5 */
[----:B------:R-:W-:-:S04]  /*22d0*/  IMAD.WIDE.U32 R164, R23, R12, R164 ;  /* 0x0000000c17a47225 */ /* 0x000fc800078e00a4 */
[----:B--2---:R-:W-:-:S04]  /*22e0*/  IMAD.U32 R161, R154, 0x10000, RZ ;  /* 0x000100009aa17824 */ /* 0x004fc800078e00ff */
[----:B------:R-:W-:-:S04]  /*22f0*/  FMUL R161, R161, R156 ;  /* 0x0000009ca1a17220 */ /* 0x000fc80000400000 */
[----:B------:R-:W-:Y:S01]  /*2300*/  FFMA R161, R88, R155, R161 ;  /* 0x0000009b58a17223 */ /* 0x000fe200000000a1 */
[----:B------:R-:W-:-:S04]  /*2310*/  IMAD.IADD R88, R13, 0x1, R165 ;  /* 0x000000010d587824 */ /* 0x000fc800078e02a5 */
[----:B------:R-:W-:Y:S02]  /*2320*/  F2FP.BF16.F32.PACK_AB R163, RZ, R161 ;  /* 0x000000a1ffa3723e */ /* 0x000fe400000010ff */
[----:B------:R-:W-:Y:S02]  /*2330*/  LEA.HI.X R161, R168, UR5, R167, 0x1, P0 ;  /* 0x00000005a8a17c11 */ /* 0x000fe400080f0ca7 */
[----:B------:R-:W-:Y:S02]  /*2340*/  PRMT R165, R163, 0x7610, R165 ;  /* 0x00007610a3a57816 */ /* 0x000fe400000000a5 */
[----:B------:R-:W-:-:S03]  /*2350*/  LEA R162, P0, R164, R10, 0x1 ;  /* 0x0000000aa4a27211 */ /* 0x000fc600078008ff */
[----:B------:R0:W-:Y:S01]  /*2360*/  @P1 STG.E.U16 desc[UR36][R160.64], R165 ;  /* 0x000000a5a0001986 */ /* 0x0001e2000c101524 */
[----:B------:R-:W-:Y:S01]  /*2370*/  LEA.HI.X R163, R164, R11, R88, 0x1, P0 ;  /* 0x0000000ba4a37211 */ /* 0x000fe200000f0c58 */
[C---:B------:R-:W-:Y:S01]  /*2380*/  IMAD.SHL.U32 R164, R14.reuse, 0x8, RZ ;  /* 0x000000080ea47824 */ /* 0x040fe200078e00ff */
[----:B0-----:R-:W-:Y:S01]  /*2390*/  SHF.L.U64.HI R165, R14, 0x3, R15 ;  /* 0x000000030ea57819 */ /* 0x001fe2000001020f */
[----:B------:R-:W-:Y:S06]  /*23a0*/  @!P2 BRA `(.L_x_38) ;  /* 0x000000000004a947 */ /* 0x000fec0003800000 */
[----:B------:R0:W5:Y:S02]  /*23b0*/  LDG.E.LTC128B.U16 R154, desc[UR36][R162.64+0x2] ;  /* 0x00000224a29a7981 */ /* 0x000164000c1e1520 */
.L_x_38:
[----:B------:R-:W-:Y:S05]  /*23c0*/  BSYNC B1 ;  /* 0x0000000000017941 */ /* 0x000fea0003800000 */
.L_x_37:
[----:B-----5:R-:W-:Y:S01]  /*23d0*/  IMAD.U32 R167, R154, 0x10000, RZ ;  /* 0x000100009aa77824 */ /* 0x020fe200078e00ff */
[----:B------:R-:W-:Y:S01]  /*23e0*/  ISETP.GT.AND P0, PT, R3, 0x8, PT ;  /* 0x000000080300780c */ /* 0x000fe20003f04270 */
[----:B------:R-:W-:-:S04]  /*23f0*/  IMAD.WIDE.U32 R172, R157, R14, R164 ;  /* 0x0000000e9dac7225 */ /* 0x000fc800078e00a4 */
[----:B------:R-:W-:Y:S01]  /*2400*/  FMUL R88, R167, R156 ;  /* 0x0000009ca7587220 */ /* 0x000fe20000400000 */
[----:B------:R-:W-:Y:S01]  /*2410*/  ISETP.GT.AND P1, PT, R0, RZ, P0 ;  /* 0x000000ff0000720c */ /* 0x000fe20000724270 */
[----:B------:R-:W-:Y:S01]  /*2420*/  IMAD.IADD R171, R169, 0x1, R173 ;  /* 0x00000001a9ab7824 */ /* 0x000fe200078e02ad */
[----:B------:R-:W-:Y:S01]  /*2430*/  IADD3 R167, P4, R20, R172, RZ ;  /* 0x000000ac14a77210 */ /* 0x000fe20007f9e0ff */
[----:B------:R-:W-:-:S04]  /*2440*/  FFMA R89, R89, R155, R88 ;  /* 0x0000009b59597223 */ /* 0x000fc80000000058 */
[----:B------:R-:W-:Y:S01]  /*2450*/  IMAD.X R168, R171, 0x1, R159, P4 ;  /* 0x00000001aba87824 */ /* 0x000fe200020e069f */
[C---:B------:R-:W-:Y:S02]  /*2460*/  LEA R88, P4, R167.reuse, R10, 0x1 ;  /* 0x0000000aa7587211 */ /* 0x040fe400078808ff */
[----:B------:R-:W-:Y:S02]  /*2470*/  F2FP.BF16.F32.PACK_AB R169, RZ, R89 ;  /* 0x00000059ffa9723e */ /* 0x000fe400000010ff */
[--C-:B------:R-:W-:Y:S02]  /*2480*/  LEA.HI.X R89, R167, R11, R168.reuse, 0x1, P4 ;  /* 0x0000000ba7597211 */ /* 0x100fe400020f0ca8 */
[----:B------:R-:W-:-:S05]  /*2490*/  PRMT R168, R169, 0x7610, R168 ;  /* 0x00007610a9a87816 */ /* 0x000fca00000000a8 */
[----:B------:R1:W-:Y:S04]  /*24a0*/  @P2 STG.E.U16 desc[UR36][R160.64+0x2], R168 ;  /* 0x000002a8a0002986 */ /* 0x0003e8000c101524 */
[----:B------:R2:W3:Y:S01]  /*24b0*/  @P1 LDG.E.LTC128B.U16 R154, desc[UR36][R88.64] ;  /* 0x00000024589a1981 */ /* 0x0004e2000c1e1520 */
[----:B------:R-:W-:Y:S01]  /*24c0*/  IMAD.SHL.U32 R167, R4, 0x10, RZ ;  /* 0x0000001004a77824 */ /* 0x000fe200078e00ff */
[----:B------:R-:W-:Y:S01]  /*24d0*/  IADD3 R172, P2, R6, R172, RZ ;  /* 0x000000ac06ac7210 */ /* 0x000fe20007f5e0ff */
[----:B------:R-:W-:Y:S03]  /*24e0*/  BSSY B1, `(.L_x_39) ;  /* 0x0000011000017945 */ /* 0x000fe60003800000 */
[----:B------:R-:W-:Y:S01]  /*24f0*/  IADD3 R170, P4, R167, R160, RZ ;  /* 0x000000a0a7aa7210 */ /* 0x000fe20007f9e0ff */
[----:B------:R-:W-:Y:S01]  /*2500*/  IMAD.X R173, R7, 0x1, R171, P2 ;  /* 0x0000000107ad7824 */ /* 0x000fe200010e06ab */
[----:B------:R-:W-:Y:S01]  /*2510*/  ISETP.GT.AND P2, PT, R0, 0x1, P0 ;  /* 0x000000010000780c */ /* 0x000fe20000744270 */
[----:B------:R-:W-:-:S04]  /*2520*/  IMAD.WIDE.U32 R172, R23, R12, R172 ;  /* 0x0000000c17ac7225 */ /* 0x000fc800078e00ac */
[----:B-1----:R-:W-:Y:S01]  /*2530*/  IMAD.IADD R168, R13, 0x1, R173 ;  /* 0x000000010da87824 */ /* 0x002fe200078e02ad */
[----:B--2---:R-:W-:-:S04]  /*2540*/  LEA R88, P5, R172, R10, 0x1 ;  /* 0x0000000aac587211 */ /* 0x004fc800078a08ff */
[----:B------:R-:W-:Y:S01]  /*2550*/  LEA.HI.X R89, R172, R11, R168, 0x1, P5 ;  /* 0x0000000bac597211 */ /* 0x000fe200028f0ca8 */
[----:B---3--:R-:W-:-:S04]  /*2560*/  IMAD.U32 R169, R154, 0x10000, RZ ;  /* 0x000100009aa97824 */ /* 0x008fc800078e00ff */
[----:B------:R-:W-:-:S04]  /*2570*/  FMUL R169, R169, R156 ;  /* 0x0000009ca9a97220 */ /* 0x000fc80000400000 */
[----:B------:R-:W-:Y:S01]  /*2580*/  FFMA R90, R90, R155, R169 ;  /* 0x0000009b5a5a7223 */ /* 0x000fe200000000a9 */
[----:B------:R-:W-:-:S04]  /*2590*/  SHF.L.U64.HI R169, R4, 0x4, R5 ;  /* 0x0000000404a97819 */ /* 0x000fc80000010205 */
[----:B------:R-:W-:Y:S02]  /*25a0*/  F2FP.BF16.F32.PACK_AB R90, RZ, R90 ;  /* 0x0000005aff5a723e */ /* 0x000fe400000010ff */
[----:B------:R-:W-:-:S05]  /*25b0*/  IADD3.X R171, R169, R161, RZ, P4, !PT ;  /* 0x000000a1a9ab7210 */ /* 0x000fca00027fe4ff */
[----:B------:R1:W-:Y:S01]  /*25c0*/  @P1 STG.E.U16 desc[UR36][R170.64], R90 ;  /* 0x0000005aaa001986 */ /* 0x0003e2000c101524 */
[----:B------:R-:W-:Y:S05]  /*25d0*/  @!P2 BRA `(.L_x_40) ;  /* 0x000000000004a947 */ /* 0x000fea0003800000 */
[----:B------:R2:W5:Y:S02]  /*25e0*/  LDG.E.LTC128B.U16 R154, desc[UR36][R88.64+0x2] ;  /* 0x00000224589a7981 */ /* 0x000564000c1e1520 */
.L_x_40:
[----:B------:R-:W-:Y:S05]  /*25f0*/  BSYNC B1 ;  /* 0x0000000000017941 */ /* 0x000fea0003800000 */
.L_x_39:
[----:B-----5:R-:W-:Y:S01]  /*2600*/  IMAD.U32 R173, R154, 0x10000, RZ ;  /* 0x000100009aad7824 */ /* 0x020fe200078e00ff */
[----:B------:R-:W-:Y:S01]  /*2610*/  ISETP.GT.AND P1, PT, R0, 0x8, P3 ;  /* 0x000000080000780c */ /* 0x000fe20001f24270 */
[----:B------:R-:W-:Y:S02]  /*2620*/  BSSY B1, `(.L_x_41) ;  /* 0x000000a000017945 */ /* 0x000fe40003800000 */
[----:B-1----:R-:W-:-:S04]  /*2630*/  FMUL R90, R173, R156 ;  /* 0x0000009cad5a7220 */ /* 0x002fc80000400000 */
[----:B------:R-:W-:Y:S01]  /*2640*/  FFMA R90, R91, R155, R90 ;  /* 0x0000009b5b5a7223 */ /* 0x000fe2000000005a */
[----:B------:R-:W-:-:S04]  /*2650*/  @P2 IMAD.MOV.U32 R91, RZ, RZ, R171 ;  /* 0x000000ffff5b2224 */ /* 0x000fc800078e00ab */
[----:B------:R-:W-:-:S04]  /*2660*/  F2FP.BF16.F32.PACK_AB R90, RZ, R90 ;  /* 0x0000005aff5a723e */ /* 0x000fc800000010ff */
[----:B------:R-:W-:Y:S01]  /*2670*/  PRMT R168, R90, 0x7610, R168 ;  /* 0x000076105aa87816 */ /* 0x000fe200000000a8 */
[----:B------:R-:W-:-:S05]  /*2680*/  @P2 IMAD.MOV.U32 R90, RZ, RZ, R170 ;  /* 0x000000ffff5a2224 */ /* 0x000fca00078e00aa */
[----:B------:R1:W-:Y:S01]  /*2690*/  @P2 STG.E.U16 desc[UR36][R90.64+0x2], R168 ;  /* 0x000002a85a002986 */ /* 0x0003e2000c101524 */
[----:B------:R-:W-:Y:S05]  /*26a0*/  @!P1 BRA `(.L_x_42) ;  /* 0x0000000000049947 */ /* 0x000fea0003800000 */
[----:B------:R3:W5:Y:S02]  /*26b0*/  LDG.E.LTC128B.U16 R154, desc[UR36][R162.64+0x10] ;  /* 0x00001024a29a7981 */ /* 0x000764000c1e1520 */
.L_x_42:
[----:B------:R-:W-:Y:S05]  /*26c0*/  BSYNC B1 ;  /* 0x0000000000017941 */ /* 0x000fea0003800000 */
.L_x_41:
[----:B-1---5:R-:W-:Y:S01]  /*26d0*/  IMAD.U32 R91, R154, 0x10000, RZ ;  /* 0x000100009a5b7824 */ /* 0x022fe200078e00ff */
[----:B------:R-:W-:Y:S01]  /*26e0*/  ISETP.GT.AND P2, PT, R0, 0x9, P3 ;  /* 0x000000090000780c */ /* 0x000fe20001f44270 */
[----:B------:R-:W-:Y:S01]  /*26f0*/  @P1 IMAD.MOV.U32 R90, RZ, RZ, R160 ;  /* 0x000000ffff5a1224 */ /* 0x000fe200078e00a0 */
[----:B------:R-:W-:Y:S01]  /*2700*/  BSSY B1, `(.L_x_43) ;  /* 0x0000009000017945 */ /* 0x000fe20003800000 */
[----:B------:R-:W-:-:S04]  /*2710*/  FMUL R91, R91, R156 ;  /* 0x0000009c5b5b7220 */ /* 0x000fc80000400000 */
[----:B------:R-:W-:-:S05]  /*2720*/  FFMA R91, R92, R155, R91 ;  /* 0x0000009b5c5b7223 */ /* 0x000fca000000005b */
[----:B------:R-:W-:-:S04]  /*2730*/  F2FP.BF16.F32.PACK_AB R91, RZ, R91 ;  /* 0x0000005bff5b723e */ /* 0x000fc800000010ff */
[----:B------:R-:W-:Y:S01]  /*2740*/  PRMT R92, R91, 0x7610, R92 ;  /* 0x000076105b5c7816 */ /* 0x000fe2000000005c */
[----:B------:R-:W-:-:S05]  /*2750*/  @P1 IMAD.MOV.U32 R91, RZ, RZ, R161 ;  /* 0x000000ffff5b1224 */ /* 0x000fca00078e00a1 */
[----:B------:R1:W-:Y:S01]  /*2760*/  @P1 STG.E.U16 desc[UR36][R90.64+0x10], R92 ;  /* 0x0000105c5a001986 */ /* 0x0003e2000c101524 */
[----:B------:R-:W-:Y:S05]  /*2770*/  @!P2 BRA `(.L_x_44) ;  /* 0x000000000004a947 */ /* 0x000fea0003800000 */
[----:B------:R4:W5:Y:S02]  /*2780*/  LDG.E.LTC128B.U16 R154, desc[UR36][R162.64+0x12] ;  /* 0x00001224a29a7981 */ /* 0x000964000c1e1520 */
.L_x_44:
[----:B------:R-:W-:Y:S05]  /*2790*/  BSYNC B1 ;  /* 0x0000000000017941 */ /* 0x000fea0003800000 */
.L_x_43:
[----:B-1---5:R-:W-:Y:S01]  /*27a0*/  IMAD.U32 R91, R154, 0x10000, RZ ;  /* 0x000100009a5b7824 */ /* 0x022fe200078e00ff */
[----:B------:R-:W-:Y:S01]  /*27b0*/  ISETP.GT.AND P1, PT, R0, 0x8, P0 ;  /* 0x000000080000780c */ /* 0x000fe20000724270 */
[----:B------:R-:W-:Y:S02]  /*27c0*/  BSSY B1, `(.L_x_45) ;  /* 0x000000a000017945 */ /* 0x000fe40003800000 */
[----:B------:R-:W-:Y:S01]  /*27d0*/  FMUL R90, R91, R156 ;  /* 0x0000009c5b5a7220 */ /* 0x000fe20000400000 */
[----:B------:R-:W-:-:S03]  /*27e0*/  @P2 IMAD.MOV.U32 R91, RZ, RZ, R161 ;  /* 0x000000ffff5b2224 */ /* 0x000fc600078e00a1 */
[----:B------:R-:W-:-:S05]  /*27f0*/  FFMA R90, R93, R155, R90 ;  /* 0x0000009b5d5a7223 */ /* 0x000fca000000005a */
[----:B------:R-:W-:-:S04]  /*2800*/  F2FP.BF16.F32.PACK_AB R90, RZ, R90 ;  /* 0x0000005aff5a723e */ /* 0x000fc800000010ff */
[----:B------:R-:W-:Y:S01]  /*2810*/  PRMT R92, R90, 0x7610, R92 ;  /* 0x000076105a5c7816 */ /* 0x000fe2000000005c */
[----:B------:R-:W-:-:S05]  /*2820*/  @P2 IMAD.MOV.U32 R90, RZ, RZ, R160 ;  /* 0x000000ffff5a2224 */ /* 0x000fca00078e00a0 */
[----:B------:R1:W-:Y:S01]  /*2830*/  @P2 STG.E.U16 desc[UR36][R90.64+0x12], R92 ;  /* 0x0000125c5a002986 */ /* 0x0003e2000c101524 */
[----:B------:R-:W-:Y:S05]  /*2840*/  @!P1 BRA `(.L_x_46) ;  /* 0x0000000000049947 */ /* 0x000fea0003800000 */
[----:B------:R0:W5:Y:S02]  /*2850*/  LDG.E.LTC128B.U16 R154, desc[UR36][R88.64+0x10] ;  /* 0x00001024589a7981 */ /* 0x000164000c1e1520 */
.L_x_46:
[----:B------:R-:W-:Y:S05]  /*2860*/  BSYNC B1 ;  /* 0x0000000000017941 */ /* 0x000fea0003800000 */
.L_x_45:
        /* <DEDUP_REMOVED lines=12> */
.L_x_48:
[----:B------:R-:W-:Y:S05]  /*2930*/  BSYNC B1 ;  /* 0x0000000000017941 */ /* 0x000fea0003800000 */
.L_x_47:
[----:B-1---5:R-:W-:Y:S01]  /*2940*/  IMAD.U32 R91, R154, 0x10000, RZ ;  /* 0x000100009a5b7824 */ /* 0x022fe200078e00ff */
[----:B------:R-:W-:Y:S01]  /*2950*/  ISETP.GT.AND P1, PT, R0, 0x10, P3 ;  /* 0x000000100000780c */ /* 0x000fe20001f24270 */
[----:B------:R-:W-:Y:S02]  /*2960*/  BSSY B1, `(.L_x_49) ;  /* 0x000000a000017945 */ /* 0x000fe40003800000 */
[----:B------:R-:W-:Y:S01]  /*2970*/  FMUL R90, R91, R156 ;  /* 0x0000009c5b5a7220 */ /* 0x000fe20000400000 */
[----:B------:R-:W-:-:S03]  /*2980*/  @P2 MOV R91, R171 ;  /* 0x000000ab005b2202 */ /* 0x000fc60000000f00 */
[----:B------:R-:W-:-:S05]  /*2990*/  FFMA R90, R95, R155, R90 ;  /* 0x0000009b5f5a7223 */ /* 0x000fca000000005a */
[----:B------:R-:W-:-:S04]  /*29a0*/  F2FP.BF16.F32.PACK_AB R90, RZ, R90 ;  /* 0x0000005aff5a723e */ /* 0x000fc800000010ff */
[----:B------:R-:W-:Y:S01]  /*29b0*/  PRMT R92, R90, 0x7610, R92 ;  /* 0x000076105a5c7816 */ /* 0x000fe2000000005c */
[----:B------:R-:W-:-:S05]  /*29c0*/  @P2 IMAD.MOV.U32 R90, RZ, RZ, R170 ;  /* 0x000000ffff5a2224 */ /* 0x000fca00078e00aa */
[----:B------:R1:W-:Y:S01]  /*29d0*/  @P2 STG.E.U16 desc[UR36][R90.64+0x12], R92 ;  /* 0x0000125c5a002986 */ /* 0x0003e2000c101524 */
[----:B------:R-:W-:Y:S05]  /*29e0*/  @!P1 BRA `(.L_x_50) ;  /* 0x0000000000049947 */ /* 0x000fea0003800000 */
[----:B------:R0:W5:Y:S02]  /*29f0*/  LDG.E.LTC128B.U16 R154, desc[UR36][R162.64+0x20] ;  /* 0x00002024a29a7981 */ /* 0x000164000c1e1520 */
.L_x_50:
[----:B------:R-:W-:Y:S05]  /*2a00*/  BSYNC B1 ;  /* 0x0000000000017941 */ /* 0x000fea0003800000 */
.L_x_49:
        /* <DEDUP_REMOVED lines=12> */
.L_x_52:
[----:B------:R-:W-:Y:S05]  /*2ad0*/  BSYNC B1 ;  /* 0x0000000000017941 */ /* 0x000fea0003800000 */
.L_x_51:
        /* <DEDUP_REMOVED lines=12> */
.L_x_54:
[----:B------:R-:W-:Y:S05]  /*2ba0*/  BSYNC B1 ;  /* 0x0000000000017941 */ /* 0x000fea0003800000 */
.L_x_53:
        /* <DEDUP_REMOVED lines=12> */
.L_x_56:
[----:B------:R-:W-:Y:S05]  /*2c70*/  BSYNC B1 ;  /* 0x0000000000017941 */ /* 0x000fea0003800000 */
.L_x_55:
        /* <DEDUP_REMOVED lines=12> */
.L_x_58:
[----:B------:R-:W-:Y:S05]  /*2d40*/  BSYNC B1 ;  /* 0x0000000000017941 */ /* 0x000fea0003800000 */
.L_x_57:
[----:B-1---5:R-:W-:Y:S01]  /*2d50*/  IMAD.U32 R91, R154, 0x10000, RZ ;  /* 0x000100009a5b7824 */ /* 0x022fe200078e00ff */
[----:B------:R-:W-:Y:S01]  /*2d60*/  ISETP.GT.AND P2, PT, R0, 0x19, P3 ;  /* 0x000000190000780c */ /* 0x000fe20001f44270 */
[----:B------:R-:W-:Y:S01]  /*2d70*/  @P1 IMAD.MOV.U32 R90, RZ, RZ, R160 ;  /* 0x000000ffff5a1224 */ /* 0x000fe200078e00a0 */
[----:B------:R-:W-:Y:S01]  /*2d80*/  BSSY B1, `(.L_x_59) ;  /* 0x0000009000017945 */ /* 0x000fe20003800000 */
[----:B------:R-:W-:-:S04]  /*2d90*/  FMUL R91, R91, R156 ;  /* 0x0000009c5b5b7220 */ /* 0x000fc80000400000 */
[----:B------:R-:W-:-:S05]  /*2da0*/  FFMA R91, R100, R155, R91 ;  /* 0x0000009b645b7223 */ /* 0x000fca000000005b */
[----:B------:R-:W-:-:S04]  /*2db0*/  F2FP.BF16.F32.PACK_AB R91, RZ, R91 ;  /* 0x0000005bff5b723e */ /* 0x000fc800000010ff */
[----:B------:R-:W-:Y:S02]  /*2dc0*/  PRMT R92, R91, 0x7610, R92 ;  /* 0x000076105b5c7816 */ /* 0x000fe4000000005c */
[----:B------:R-:W-:-:S05]  /*2dd0*/  @P1 MOV R91, R161 ;  /* 0x000000a1005b1202 */ /* 0x000fca0000000f00 */
[----:B------:R1:W-:Y:S01]  /*2de0*/  @P1 STG.E.U16 desc[UR36][R90.64+0x30], R92 ;  /* 0x0000305c5a001986 */ /* 0x0003e2000c101524 */
[----:B------:R-:W-:Y:S05]  /*2df0*/  @!P2 BRA `(.L_x_60) ;  /* 0x000000000004a947 */ /* 0x000fea0003800000 */
[----:B------:R0:W5:Y:S02]  /*2e00*/  LDG.E.LTC128B.U16 R154, desc[UR36][R162.64+0x32] ;  /* 0x00003224a29a7981 */ /* 0x000164000c1e1520 */
.L_x_60:
[----:B------:R-:W-:Y:S05]  /*2e10*/  BSYNC B1 ;  /* 0x0000000000017941 */ /* 0x000fea0003800000 */
.L_x_59:
        /* <DEDUP_REMOVED lines=12> */
.L_x_62:
[----:B------:R-:W-:Y:S05]  /*2ee0*/  BSYNC B1 ;  /* 0x0000000000017941 */ /* 0x000fea0003800000 */
.L_x_61:
        /* <DEDUP_REMOVED lines=12> */
.L_x_64:
[----:B------:R-:W-:Y:S05]  /*2fb0*/  BSYNC B1 ;  /* 0x0000000000017941 */ /* 0x000fea0003800000 */
.L_x_63:
        /* <DEDUP_REMOVED lines=12> */
.L_x_66:
[----:B------:R-:W-:Y:S05]  /*3080*/  BSYNC B1 ;  /* 0x0000000000017941 */ /* 0x000fea0003800000 */
.L_x_65:
        /* <DEDUP_REMOVED lines=12> */
.L_x_68:
[----:B------:R-:W-:Y:S05]  /*3150*/  BSYNC B1 ;  /* 0x0000000000017941 */ /* 0x000fea0003800000 */
.L_x_67:
        /* <DEDUP_REMOVED lines=12> */
.L_x_70:
[----:B------:R-:W-:Y:S05]  /*3220*/  BSYNC B1 ;  /* 0x0000000000017941 */ /* 0x000fea0003800000 */
.L_x_69:
        /* <DEDUP_REMOVED lines=12> */
.L_x_72:
[----:B------:R-:W-:Y:S05]  /*32f0*/  BSYNC B1 ;  /* 0x0000000000017941 */ /* 0x000fea0003800000 */
.L_x_71:
        /* <DEDUP_REMOVED lines=12> */
.L_x_74:
[----:B------:R-:W-:Y:S05]  /*33c0*/  BSYNC B1 ;  /* 0x0000000000017941 */ /* 0x000fea0003800000 */
.L_x_73:
        /* <DEDUP_REMOVED lines=12> */
.L_x_76:
[----:B------:R-:W-:Y:S05]  /*3490*/  BSYNC B1 ;  /* 0x0000000000017941 */ /* 0x000fea0003800000 */
.L_x_75:
        /* <DEDUP_REMOVED lines=12> */
.L_x_78:
[----:B------:R-:W-:Y:S05]  /*3560*/  BSYNC B1 ;  /* 0x0000000000017941 */ /* 0x000fea0003800000 */
.L_x_77:
        /* <DEDUP_REMOVED lines=12> */
.L_x_80:
[----:B------:R-:W-:Y:S05]  /*3630*/  BSYNC B1 ;  /* 0x0000000000017941 */ /* 0x000fea0003800000 */
.L_x_79:
        /* <DEDUP_REMOVED lines=12> */
.L_x_82:
[----:B------:R-:W-:Y:S05]  /*3700*/  BSYNC B1 ;  /* 0x0000000000017941 */ /* 0x000fea0003800000 */
.L_x_81:
        /* <DEDUP_REMOVED lines=12> */
.L_x_84:
[----:B------:R-:W-:Y:S05]  /*37d0*/  BSYNC B1 ;  /* 0x0000000000017941 */ /* 0x000fea0003800000 */
.L_x_83:
        /* <DEDUP_REMOVED lines=12> */
.L_x_86:
[----:B------:R-:W-:Y:S05]  /*38a0*/  BSYNC B1 ;  /* 0x0000000000017941 */ /* 0x000fea0003800000 */
.L_x_85:
        /* <DEDUP_REMOVED lines=12> */
.L_x_88:
[----:B------:R-:W-:Y:S05]  /*3970*/  BSYNC B1 ;  /* 0x0000000000017941 */ /* 0x000fea0003800000 */
.L_x_87:
        /* <DEDUP_REMOVED lines=12> */
.L_x_90:
[----:B------:R-:W-:Y:S05]  /*3a40*/  BSYNC B1 ;  /* 0x0000000000017941 */ /* 0x000fea0003800000 */
.L_x_89:
        /* <DEDUP_REMOVED lines=12> */
.L_x_92:
[----:B------:R-:W-:Y:S05]  /*3b10*/  BSYNC B1 ;  /* 0x0000000000017941 */ /* 0x000fea0003800000 */
.L_x_91:
        /* <DEDUP_REMOVED lines=12> */
.L_x_94:
[----:B------:R-:W-:Y:S05]  /*3be0*/  BSYNC B1 ;  /* 0x0000000000017941 */ /* 0x000fea0003800000 */
.L_x_93:
        /* <DEDUP_REMOVED lines=12> */
.L_x_96:
[----:B------:R-:W-:Y:S05]  /*3cb0*/  BSYNC B1 ;  /* 0x0000000000017941 */ /* 0x000fea0003800000 */
.L_x_95:
        /* <DEDUP_REMOVED lines=12> */
.L_x_98:
[----:B------:R-:W-:Y:S05]  /*3d80*/  BSYNC B1 ;  /* 0x0000000000017941 */ /* 0x000fea0003800000 */
.L_x_97:
        /* <DEDUP_REMOVED lines=12> */
.L_x_100:
[----:B------:R-:W-:Y:S05]  /*3e50*/  BSYNC B1 ;  /* 0x0000000000017941 */ /* 0x000fea0003800000 */
.L_x_99:
        /* <DEDUP_REMOVED lines=12> */
.L_x_102:
[----:B------:R-:W-:Y:S05]  /*3f20*/  BSYNC B1 ;  /* 0x0000000000017941 */ /* 0x000fea0003800000 */
.L_x_101:
        /* <DEDUP_REMOVED lines=12> */
.L_x_104:
[----:B------:R-:W-:Y:S05]  /*3ff0*/  BSYNC B1 ;  /* 0x0000000000017941 */ /* 0x000fea0003800000 */
.L_x_103:
        /* <DEDUP_REMOVED lines=12> */
.L_x_106:
[----:B------:R-:W-:Y:S05]  /*40c0*/  BSYNC B1 ;  /* 0x0000000000017941 */ /* 0x000fea0003800000 */
.L_x_105:
        /* <DEDUP_REMOVED lines=12> */
.L_x_108:
[----:B------:R-:W-:Y:S05]  /*4190*/  BSYNC B1 ;  /* 0x0000000000017941 */ /* 0x000fea0003800000 */
.L_x_107:
        /* <DEDUP_REMOVED lines=12> */
.L_x_110:
[----:B------:R-:W-:Y:S05]  /*4260*/  BSYNC B1 ;  /* 0x0000000000017941 */ /* 0x000fea0003800000 */
.L_x_109:
        /* <DEDUP_REMOVED lines=12> */
.L_x_112:
[----:B------:R-:W-:Y:S05]  /*4330*/  BSYNC B1 ;  /* 0x0000000000017941 */ /* 0x000fea0003800000 */
.L_x_111:
        /* <DEDUP_REMOVED lines=12> */
.L_x_114:
[----:B------:R-:W-:Y:S05]  /*4400*/  BSYNC B1 ;  /* 0x0000000000017941 */ /* 0x000fea0003800000 */
.L_x_113:
        /* <DEDUP_REMOVED lines=12> */
.L_x_116:
[----:B------:R-:W-:Y:S05]  /*44d0*/  BSYNC B1 ;  /* 0x0000000000017941 */ /* 0x000fea0003800000 */
.L_x_115:
        /* <DEDUP_REMOVED lines=12> */
.L_x_118:
[----:B------:R-:W-:Y:S05]  /*45a0*/  BSYNC B1 ;  /* 0x0000000000017941 */ /* 0x000fea0003800000 */
.L_x_117:
[----:B-1---5:R-:W-:Y:S01]  /*45b0*/  IMAD.U32 R91, R154, 0x10000, RZ ;  /* 0x000100009a5b7824 */ /* 0x022fe200078e00ff */
[----:B------:R-:W-:Y:S01]  /*45c0*/  @P1 MOV R90, R170 ;  /* 0x000000aa005a1202 */ /* 0x000fe20000000f00 */
[----:B------:R-:W-:Y:S01]  /*45d0*/  BSSY B1, `(.L_x_119) ;  /* 0x000000a000017945 */ /* 0x000fe20003800000 */
[----:B------:R-:W-:Y:S01]  /*45e0*/  ISETP.GT.AND P2, PT, R0, 0x51, P0 ;  /* 0x000000510000780c */ /* 0x000fe20000744270 */
        /* <DEDUP_REMOVED lines=8> */
.L_x_120:
[----:B------:R-:W-:Y:S05]  /*4670*/  BSYNC B1 ;  /* 0x0000000000017941 */ /* 0x000fea0003800000 */
.L_x_119:
        /* <DEDUP_REMOVED lines=12> */
.L_x_122:
[----:B------:R-:W-:Y:S05]  /*4740*/  BSYNC B1 ;  /* 0x0000000000017941 */ /* 0x000fea0003800000 */
.L_x_121:
        /* <DEDUP_REMOVED lines=12> */
.L_x_124:
[----:B------:R-:W-:Y:S05]  /*4810*/  BSYNC B1 ;  /* 0x0000000000017941 */ /* 0x000fea0003800000 */
.L_x_123:
        /* <DEDUP_REMOVED lines=12> */
.L_x_126:
[----:B------:R-:W-:Y:S05]  /*48e0*/  BSYNC B1 ;  /* 0x0000000000017941 */ /* 0x000fea0003800000 */
.L_x_125:
        /* <DEDUP_REMOVED lines=12> */
.L_x_128:
[----:B------:R-:W-:Y:S05]  /*49b0*/  BSYNC B1 ;  /* 0x0000000000017941 */ /* 0x000fea0003800000 */
.L_x_127:
[----:B-1---5:R-:W-:Y:S01]  /*49c0*/  SHF.L.U32 R91, R154, 0x10, RZ ;  /* 0x000000109a5b7819 */ /* 0x022fe200000006ff */
[----:B------:R-:W-:Y:S01]  /*49d0*/  BSSY B1, `(.L_x_129) ;  /* 0x000000b000017945 */ /* 0x000fe20003800000 */
[----:B------:R-:W-:-:S03]  /*49e0*/  ISETP.GT.AND P1, PT, R0, 0x60, P3 ;  /* 0x000000600000780c */ /* 0x000fc60001f24270 */
        /* <DEDUP_REMOVED lines=9> */
.L_x_130:
[----:B------:R-:W-:Y:S05]  /*4a80*/  BSYNC B1 ;  /* 0x0000000000017941 */ /* 0x000fea0003800000 */
.L_x_129:
        /* <DEDUP_REMOVED lines=12> */
.L_x_132:
[----:B------:R-:W-:Y:S05]  /*4b50*/  BSYNC B1 ;  /* 0x0000000000017941 */ /* 0x000fea0003800000 */
.L_x_131:
        /* <DEDUP_REMOVED lines=12> */
.L_x_134:
[----:B------:R-:W-:Y:S05]  /*4c20*/  BSYNC B1 ;  /* 0x0000000000017941 */ /* 0x000fea0003800000 */
.L_x_133:
        /* <DEDUP_REMOVED lines=12> */
.L_x_136:
[----:B------:R-:W-:Y:S05]  /*4cf0*/  BSYNC B1 ;  /* 0x0000000000017941 */ /* 0x000fea0003800000 */
.L_x_135:
        /* <DEDUP_REMOVED lines=12> */
.L_x_138:
[----:B------:R-:W-:Y:S05]  /*4dc0*/  BSYNC B1 ;  /* 0x0000000000017941 */ /* 0x000fea0003800000 */
.L_x_137:
        /* <DEDUP_REMOVED lines=12> */
.L_x_140:
[----:B------:R-:W-:Y:S05]  /*4e90*/  BSYNC B1 ;  /* 0x0000000000017941 */ /* 0x000fea0003800000 */
.L_x_139:
        /* <DEDUP_REMOVED lines=12> */
.L_x_142:
[----:B------:R-:W-:Y:S05]  /*4f60*/  BSYNC B1 ;  /* 0x0000000000017941 */ /* 0x000fea0003800000 */
.L_x_141:
        /* <DEDUP_REMOVED lines=12> */
.L_x_144:
[----:B------:R-:W-:Y:S05]  /*5030*/  BSYNC B1 ;  /* 0x0000000000017941 */ /* 0x000fea0003800000 */
.L_x_143:
        /* <DEDUP_REMOVED lines=12> */
.L_x_146:
[----:B------:R-:W-:Y:S05]  /*5100*/  BSYNC B1 ;  /* 0x0000000000017941 */ /* 0x000fea0003800000 */
.L_x_145:
        /* <DEDUP_REMOVED lines=12> */
.L_x_148:
[----:B------:R-:W-:Y:S05]  /*51d0*/  BSYNC B1 ;  /* 0x0000000000017941 */ /* 0x000fea0003800000 */
.L_x_147:
        /* <DEDUP_REMOVED lines=12> */
.L_x_150:
[----:B------:R-:W-:Y:S05]  /*52a0*/  BSYNC B1 ;  /* 0x0000000000017941 */ /* 0x000fea0003800000 */
.L_x_149:
        /* <DEDUP_REMOVED lines=12> */
.L_x_152:
[----:B------:R-:W-:Y:S05]  /*5370*/  BSYNC B1 ;  /* 0x0000000000017941 */ /* 0x000fea0003800000 */
.L_x_151:
        /* <DEDUP_REMOVED lines=12> */
.L_x_154:
[----:B------:R-:W-:Y:S05]  /*5440*/  BSYNC B1 ;  /* 0x0000000000017941 */ /* 0x000fea0003800000 */
.L_x_153:
        /* <DEDUP_REMOVED lines=12> */
.L_x_156:
[----:B------:R-:W-:Y:S05]  /*5510*/  BSYNC B1 ;  /* 0x0000000000017941 */ /* 0x000fea0003800000 */
.L_x_155:
        /* <DEDUP_REMOVED lines=12> */
.L_x_158:
[----:B------:R-:W-:Y:S05]  /*55e0*/  BSYNC B1 ;  /* 0x0000000000017941 */ /* 0x000fea0003800000 */
.L_x_157:
[----:B-1---5:R-:W-:Y:S01]  /*55f0*/  IMAD.U32 R91, R154, 0x10000, RZ ;  /* 0x000100009a5b7824 */ /* 0x022fe200078e00ff */
[----:B------:R-:W-:Y:S01]  /*5600*/  ISETP.GT.AND P1, PT, R0, 0x79, P0 ;  /* 0x000000790000780c */ /* 0x000fe20000724270 */
[----:B------:R-:W-:Y:S01]  /*5610*/  @P2 IMAD.MOV.U32 R8, RZ, RZ, R170 ;  /* 0x000000ffff082224 */ /* 0x000fe200078e00aa */
[----:B------:R-:W-:Y:S01]  /*5620*/  IADD3 R157, P0, R157, 0x80, RZ ;  /* 0x000000809d9d7810 */ /* 0x000fe20007f1e0ff */
[----:B------:R-:W-:Y:S01]  /*5630*/  FMUL R91, R91, R156 ;  /* 0x0000009c5b5b7220 */ /* 0x000fe20000400000 */
[----:B------:R-:W-:Y:S03]  /*5640*/  BSSY B1, `(.L_x_159) ;  /* 0x0000009000017945 */ /* 0x000fe60003800000 */
[----:B------:R-:W-:-:S05]  /*5650*/  FFMA R91, R150, R155, R91 ;  /* 0x0000009b965b7223 */ /* 0x000fca000000005b */
[----:B------:R-:W-:-:S04]  /*5660*/  F2FP.BF16.F32.PACK_AB R91, RZ, R91 ;  /* 0x0000005bff5b723e */ /* 0x000fc800000010ff */
[----:B------:R-:W-:Y:S01]  /*5670*/  PRMT R90, R91, 0x7610, R90 ;  /* 0x000076105b5a7816 */ /* 0x000fe2000000005a */
[----:B------:R-:W-:Y:S02]  /*5680*/  IMAD.X R91, RZ, RZ, R9, P0 ;  /* 0x000000ffff5b7224 */ /* 0x000fe400000e0609 */
[----:B------:R-:W-:-:S05]  /*5690*/  @P2 IMAD.MOV.U32 R9, RZ, RZ, R171 ;  /* 0x000000ffff092224 */ /* 0x000fca00078e00ab */
[----:B------:R1:W-:Y:S01]  /*56a0*/  @P2 STG.E.U16 desc[UR36][R8.64+0xf0], R90 ;  /* 0x0000f05a08002986 */ /* 0x0003e2000c101524 */
[----:B------:R-:W-:Y:S05]  /*56b0*/  @!P1 BRA `(.L_x_160) ;  /* 0x0000000000049947 */ /* 0x000fea0003800000 */
[----:B------:R0:W5:Y:S02]  /*56c0*/  LDG.E.LTC128B.U16 R154, desc[UR36][R88.64+0xf2] ;  /* 0x0000f224589a7981 */ /* 0x000164000c1e1520 */
.L_x_160:
[----:B------:R-:W-:Y:S05]  /*56d0*/  BSYNC B1 ;  /* 0x0000000000017941 */ /* 0x000fea0003800000 */
.L_x_159:
[----:B-1---5:R-:W-:Y:S01]  /*56e0*/  IMAD.U32 R9, R154, 0x10000, RZ ;  /* 0x000100009a097824 */ /* 0x022fe200078e00ff */
[----:B------:R-:W-:Y:S01]  /*56f0*/  ISETP.GT.AND P0, PT, R3, 0x80, PT ;  /* 0x000000800300780c */ /* 0x000fe20003f04270 */
[----:B------:R-:W-:Y:S02]  /*5700*/  IMAD R8, R91, R14, RZ ;  /* 0x0000000e5b087224 */ /* 0x000fe400078e02ff */
[----:B0-2---:R-:W-:Y:S01]  /*5710*/  FMUL R88, R9, R156 ;  /* 0x0000009c09587220 */ /* 0x005fe20000400000 */
[----:B------:R-:W-:Y:S01]  /*5720*/  ISETP.GT.AND P3, PT, R0, RZ, P0 ;  /* 0x000000ff0000720c */ /* 0x000fe20000764270 */
[C---:B------:R-:W-:Y:S02]  /*5730*/  IMAD R97, R157.reuse, R15, R8 ;  /* 0x0000000f9d617224 */ /* 0x040fe400078e0208 */
[----:B------:R-:W-:-:S04]  /*5740*/  IMAD.WIDE.U32 R8, R157, R14, R158 ;  /* 0x0000000e9d087225 */ /* 0x000fc800078e009e */
[----:B------:R-:W-:Y:S01]  /*5750*/  FFMA R151, R151, R155, R88 ;  /* 0x0000009b97977223 */ /* 0x000fe20000000058 */
[----:B------:R-:W-:Y:S01]  /*5760*/  IMAD.IADD R9, R9, 0x1, R97 ;  /* 0x0000000109097824 */ /* 0x000fe200078e0261 */
[----:B------:R-:W-:-:S03]  /*5770*/  LEA R88, P2, R8, R10, 0x1 ;  /* 0x0000000a08587211 */ /* 0x000fc600078408ff */
[----:B------:R-:W-:Y:S02]  /*5780*/  F2FP.BF16.F32.PACK_AB R151, RZ, R151 ;  /* 0x00000097ff97723e */ /* 0x000fe400000010ff */
[----:B------:R-:W-:-:S03]  /*5790*/  LEA.HI.X R89, R8, R11, R9, 0x1, P2 ;  /* 0x0000000b08597211 */ /* 0x000fc600010f0c09 */
[----:B------:R0:W-:Y:S04]  /*57a0*/  @P1 STG.E.U16 desc[UR36][R170.64+0xf2], R151 ;  /* 0x0000f297aa001986 */ /* 0x0001e8000c101524 */
[----:B------:R-:W2:Y:S01]  /*57b0*/  @P3 LDG.E.LTC128B.U16 R154, desc[UR36][R88.64] ;  /* 0x00000024589a3981 */ /* 0x000ea2000c1e1520 */
[----:B------:R-:W-:Y:S01]  /*57c0*/  IMAD.WIDE.U32 R8, R157, R14, R6 ;  /* 0x0000000e9d087225 */ /* 0x000fe200078e0006 */
[----:B------:R-:W-:Y:S01]  /*57d0*/  SHF.L.U64.HI R95, R4, 0x8, R5 ;  /* 0x00000008045f7819 */ /* 0x000fe20000010205 */
[----:B------:R-:W-:Y:S01]  /*57e0*/  BSSY B1, `(.L_x_161) ;  /* 0x0000011000017945 */ /* 0x000fe20003800000 */
[----:B------:R-:W-:Y:S01]  /*57f0*/  ISETP.GT.AND P2, PT, R0, 0x1, P0 ;  /* 0x000000010000780c */ /* 0x000fe20000744270 */
[----:B------:R-:W-:Y:S02]  /*5800*/  IMAD.IADD R9, R97, 0x1, R9 ;  /* 0x0000000161097824 */ /* 0x000fe400078e0209 */
[----:B------:R-:W-:-:S02]  /*5810*/  IMAD.SHL.U32 R93, R4, 0x100, RZ ;  /* 0x00000100045d7824 */ /* 0x000fc400078e00ff */
[----:B------:R-:W-:-:S03]  /*5820*/  IMAD.WIDE.U32 R90, R23, R12, R8 ;  /* 0x0000000c175a7225 */ /* 0x000fc600078e0008 */
[----:B------:R-:W-:Y:S01]  /*5830*/  IADD3 R8, P1, R93, R160, RZ ;  /* 0x000000a05d087210 */ /* 0x000fe20007f3e0ff */
[----:B------:R-:W-:Y:S01]  /*5840*/  IMAD.IADD R5, R13, 0x1, R91 ;  /* 0x000000010d057824 */ /* 0x000fe200078e025b */
[----:B------:R-:W-:-:S03]  /*5850*/  LEA R4, P4, R90, R10, 0x1 ;  /* 0x0000000a5a047211 */ /* 0x000fc600078808ff */
[----:B------:R-:W-:Y:S01]  /*5860*/  IMAD.X R9, R95, 0x1, R161, P1 ;  /* 0x000000015f097824 */ /* 0x000fe200008e06a1 */
[----:B------:R-:W-:Y:S01]  /*5870*/  LEA.HI.X R5, R90, R11, R5, 0x1, P4 ;  /* 0x0000000b5a057211 */ /* 0x000fe200020f0c05 */
[----:B--2---:R-:W-:-:S04]  /*5880*/  IMAD.U32 R15, R154, 0x10000, RZ ;  /* 0x000100009a0f7824 */ /* 0x004fc800078e00ff */
[----:B------:R-:W-:-:S04]  /*5890*/  FMUL R15, R15, R156 ;  /* 0x0000009c0f0f7220 */ /* 0x000fc80000400000 */
[----:B------:R-:W-:-:S05]  /*58a0*/  FFMA R15, R24, R155, R15 ;  /* 0x0000009b180f7223 */ /* 0x000fca000000000f */
[----:B------:R-:W-:-:S05]  /*58b0*/  F2FP.BF16.F32.PACK_AB R15, RZ, R15 ;  /* 0x0000000fff0f723e */ /* 0x000fca00000010ff */
[----:B------:R0:W-:Y:S01]  /*58c0*/  @P3 STG.E.U16 desc[UR36][R8.64], R15 ;  /* 0x0000000f08003986 */ /* 0x0001e2000c101524 */
[----:B------:R-:W-:Y:S05]  /*58d0*/  @!P2 BRA `(.L_x_162) ;  /* 0x000000000004a947 */ /* 0x000fea0003800000 */
[----:B------:R1:W5:Y:S02]  /*58e0*/  LDG.E.LTC128B.U16 R154, desc[UR36][R4.64+0x2] ;  /* 0x00000224049a7981 */ /* 0x000364000c1e1520 */
.L_x_162:
[----:B------:R-:W-:Y:S05]  /*58f0*/  BSYNC B1 ;  /* 0x0000000000017941 */ /* 0x000fea0003800000 */
.L_x_161:
[----:B0----5:R-:W-:Y:S01]  /*5900*/  SHF.L.U32 R15, R154, 0x10, RZ ;  /* 0x000000109a0f7819 */ /* 0x021fe200000006ff */
[----:B------:R-:W-:Y:S01]  /*5910*/  BSSY B1, `(.L_x_163) ;  /* 0x0000010000017945 */ /* 0x000fe20003800000 */
[----:B------:R-:W-:-:S03]  /*5920*/  ISETP.GT.AND P1, PT, R3, 0x88, PT ;  /* 0x000000880300780c */ /* 0x000fc60003f24270 */
[----:B------:R-:W-:Y:S01]  /*5930*/  FMUL R24, R15, R156 ;  /* 0x0000009c0f187220 */ /* 0x000fe20000400000 */
[----:B------:R-:W-:Y:S01]  /*5940*/  IMAD.WIDE.U32 R14, R157, R14, R164 ;  /* 0x0000000e9d0e7225 */ /* 0x000fe200078e00a4 */
[----:B------:R-:W-:-:S03]  /*5950*/  ISETP.GT.AND P3, PT, R0, RZ, P1 ;  /* 0x000000ff0000720c */ /* 0x000fc60000f64270 */
[----:B------:R-:W-:Y:S01]  /*5960*/  FFMA R24, R25, R155, R24 ;  /* 0x0000009b19187223 */ /* 0x000fe20000000018 */
[----:B------:R-:W-:Y:S01]  /*5970*/  IMAD.IADD R97, R97, 0x1, R15 ;  /* 0x0000000161617824 */ /* 0x000fe200078e020f */
[-C--:B------:R-:W-:Y:S02]  /*5980*/  IADD3 R21, P5, R20, R14.reuse, RZ ;  /* 0x0000000e14157210 */ /* 0x080fe40007fbe0ff */
[----:B------:R-:W-:Y:S02]  /*5990*/  IADD3 R20, P4, R6, R14, RZ ;  /* 0x0000000e06147210 */ /* 0x000fe40007f9e0ff */
[----:B------:R-:W-:Y:S01]  /*59a0*/  F2FP.BF16.F32.PACK_AB R24, RZ, R24 ;  /* 0x00000018ff18723e */ /* 0x000fe200000010ff */
[----:B------:R-:W-:Y:S01]  /*59b0*/  IMAD.X R158, R97, 0x1, R159, P5 ;  /* 0x00000001619e7824 */ /* 0x000fe200028e069f */
[----:B------:R-:W-:-:S03]  /*59c0*/  LEA R14, P5, R21, R10, 0x1 ;  /* 0x0000000a150e7211 */ /* 0x000fc600078a08ff */
[----:B------:R0:W-:Y:S01]  /*59d0*/  @P2 STG.E.U16 desc[UR36][R8.64+0x2], R24 ;  /* 0x0000021808002986 */ /* 0x0001e2000c101524 */
[----:B------:R-:W-:Y:S01]  /*59e0*/  LEA.HI.X R15, R21, R11, R158, 0x1, P5 ;  /* 0x0000000b150f7211 */ /* 0x000fe200028f0c9e */
[----:B------:R-:W-:Y:S08]  /*59f0*/  @!P3 BRA `(.L_x_164) ;  /* 0x000000000004b947 */ /* 0x000ff00003800000 */
[----:B------:R2:W5:Y:S02]  /*5a00*/  LDG.E.LTC128B.U16 R154, desc[UR36][R14.64] ;  /* 0x000000240e9a7981 */ /* 0x000564000c1e1520 */
.L_x_164:
[----:B------:R-:W-:Y:S05]  /*5a10*/  BSYNC B1 ;  /* 0x0000000000017941 */ /* 0x000fea0003800000 */
.L_x_163:
[----:B-----5:R-:W-:Y:S01]  /*5a20*/  IMAD.U32 R3, R154, 0x10000, RZ ;  /* 0x000100009a037824 */ /* 0x020fe200078e00ff */
[----:B------:R-:W-:Y:S01]  /*5a30*/  ISETP.GT.AND P2, PT, R0, 0x1, P1 ;  /* 0x000000010000780c */ /* 0x000fe20000f44270 */
[----:B------:R-:W-:Y:S01]  /*5a40*/  IMAD.X R21, R7, 0x1, R97, P4 ;  /* 0x0000000107157824 */ /* 0x000fe200020e0661 */
[----:B------:R-:W-:Y:S01]  /*5a50*/  IADD3 R6, P4, R8, R167, RZ ;  /* 0x000000a708067210 */ /* 0x000fe20007f9e0ff */
[----:B------:R-:W-:Y:S01]  /*5a60*/  FMUL R3, R3, R156 ;  /* 0x0000009c03037220 */ /* 0x000fe20000400000 */
[----:B------:R-:W-:Y:S01]  /*5a70*/  BSSY B1, `(.L_x_165) ;  /* 0x000000b000017945 */ /* 0x000fe20003800000 */
[----:B--2---:R-:W-:-:S04]  /*5a80*/  IMAD.WIDE.U32 R14, R23, R12, R20 ;  /* 0x0000000c170e7225 */ /* 0x004fc800078e0014 */
[----:B------:R-:W-:Y:S01]  /*5a90*/  FFMA R3, R26, R155, R3 ;  /* 0x0000009b1a037223 */ /* 0x000fe20000000003 */
[----:B------:R-:W-:Y:S01]  /*5aa0*/  IMAD.X R7, R9, 0x1, R169, P4 ;  /* 0x0000000109077824 */ /* 0x000fe200020e06a9 */
[----:B------:R-:W-:Y:S01]  /*5ab0*/  LEA R10, P5, R14, R10, 0x1 ;  /* 0x0000000a0e0a7211 */ /* 0x000fe200078a08ff */
[----:B------:R-:W-:Y:S02]  /*5ac0*/  IMAD.IADD R13, R13, 0x1, R15 ;  /* 0x000000010d0d7824 */ /* 0x000fe400078e020f */
[----:B------:R-:W-:-:S03]  /*5ad0*/  F2FP.BF16.F32.PACK_AB R3, RZ, R3 ;  /* 0x00000003ff03723e */ /* 0x000fc600000010ff */
[----:B------:R-:W-:Y:S02]  /*5ae0*/  LEA.HI.X R11, R14, R11, R13, 0x1, P5 ;  /* 0x0000000b0e0b7211 */ /* 0x000fe400028f0c0d */
[----:B------:R2:W-:Y:S01]  /*5af0*/  @P3 STG.E.U16 desc[UR36][R6.64], R3 ;  /* 0x0000000306003986 */ /* 0x0005e2000c101524 */
[----:B------:R-:W-:Y:S05]  /*5b00*/  @!P2 BRA `(.L_x_166) ;  /* 0x000000000004a947 */ /* 0x000fea0003800000 */
[----:B------:R0:W5:Y:S02]  /*5b10*/  LDG.E.LTC128B.U16 R154, desc[UR36][R10.64+0x2] ;  /* 0x000002240a9a7981 */ /* 0x000164000c1e1520 */
.L_x_166:
[----:B------:R-:W-:Y:S05]  /*5b20*/  BSYNC B1 ;  /* 0x0000000000017941 */ /* 0x000fea0003800000 */
.L_x_165:
[----:B--2--5:R-:W-:Y:S01]  /*5b30*/  IMAD.U32 R3, R154, 0x10000, RZ ;  /* 0x000100009a037824 */ /* 0x024fe200078e00ff */
[----:B------:R-:W-:Y:S01]  /*5b40*/  ISETP.GT.AND P3, PT, R0, 0x8, P0 ;  /* 0x000000080000780c */ /* 0x000fe20000764270 */
[----:B------:R-:W-:Y:S02]  /*5b50*/  BSSY B1, `(.L_x_167) ;  /* 0x0000007000017945 */ /* 0x000fe40003800000 */
[----:B------:R-:W-:-:S04]  /*5b60*/  FMUL R12, R3, R156 ;  /* 0x0000009c030c7220 */ /* 0x000fc80000400000 */
[----:B------:R-:W-:-:S05]  /*5b70*/  FFMA R12, R27, R155, R12 ;  /* 0x0000009b1b0c7223 */ /* 0x000fca000000000c */
[----:B------:R-:W-:-:S05]  /*5b80*/  F2FP.BF16.F32.PACK_AB R12, RZ, R12 ;  /* 0x0000000cff0c723e */ /* 0x000fca00000010ff */
[----:B------:R2:W-:Y:S01]  /*5b90*/  @P2 STG.E.U16 desc[UR36][R6.64+0x2], R12 ;  /* 0x0000020c06002986 */ /* 0x0005e2000c101524 */
[----:B------:R-:W-:Y:S05]  /*5ba0*/  @!P3 BRA `(.L_x_168) ;  /* 0x000000000004b947 */ /* 0x000fea0003800000 */
[----:B------:R0:W5:Y:S02]  /*5bb0*/  LDG.E.LTC128B.U16 R154, desc[UR36][R4.64+0x10] ;  /* 0x00001024049a7981 */ /* 0x000164000c1e1520 */
.L_x_168:
[----:B------:R-:W-:Y:S05]  /*5bc0*/  BSYNC B1 ;  /* 0x0000000000017941 */ /* 0x000fea0003800000 */
.L_x_167:
[----:B-----5:R-:W-:Y:S01]  /*5bd0*/  IMAD.U32 R3, R154, 0x10000, RZ ;  /* 0x000100009a037824 */ /* 0x020fe200078e00ff */
[----:B------:R-:W-:Y:S01]  /*5be0*/  ISETP.GT.AND P2, PT, R0, 0x9, P0 ;  /* 0x000000090000780c */ /* 0x000fe20000744270 */
[----:B--2---:R-:W-:Y:S01]  /*5bf0*/  IMAD.MOV.U32 R6, RZ, RZ, R8 ;  /* 0x000000ffff067224 */ /* 0x004fe200078e0008 */
[----:B------:R-:W-:Y:S01]  /*5c00*/  BSSY B1, `(.L_x_169) ;  /* 0x0000008000017945 */ /* 0x000fe20003800000 */
[----:B------:R-:W-:Y:S01]  /*5c10*/  FMUL R3, R3, R156 ;  /* 0x0000009c03037220 */ /* 0x000fe20000400000 */
[----:B------:R-:W-:-:S03]  /*5c20*/  IMAD.MOV.U32 R7, RZ, RZ, R9 ;  /* 0x000000ffff077224 */ /* 0x000fc600078e0009 */
[----:B------:R-:W-:-:S05]  /*5c30*/  FFMA R3, R28, R155, R3 ;  /* 0x0000009b1c037223 */ /* 0x000fca0000000003 */
[----:B------:R-:W-:-:S05]  /*5c40*/  F2FP.BF16.F32.PACK_AB R3, RZ, R3 ;  /* 0x00000003ff03723e */ /* 0x000fca00000010ff */
[----:B------:R2:W-:Y:S01]  /*5c50*/  @P3 STG.E.U16 desc[UR36][R6.64+0x10], R3 ;  /* 0x0000100306003986 */ /* 0x0005e2000c101524 */
[----:B------:R-:W-:Y:S05]  /*5c60*/  @!P2 BRA `(.L_x_170) ;  /* 0x000000000004a947 */ /* 0x000fea0003800000 */
[----:B------:R0:W5:Y:S02]  /*5c70*/  LDG.E.LTC128B.U16 R154, desc[UR36][R4.64+0x12] ;  /* 0x00001224049a7981 */ /* 0x000164000c1e1520 */
.L_x_170:
[----:B------:R-:W-:Y:S05]  /*5c80*/  BSYNC B1 ;  /* 0x0000000000017941 */ /* 0x000fea0003800000 */
.L_x_169:
        /* <DEDUP_REMOVED lines=9> */
.L_x_172:
[----:B------:R-:W-:Y:S05]  /*5d20*/  BSYNC B1 ;  /* 0x0000000000017941 */ /* 0x000fea0003800000 */
.L_x_171:
[----:B-----5:R-:W-:Y:S01]  /*5d30*/  IMAD.U32 R3, R154, 0x10000, RZ ;  /* 0x000100009a037824 */ /* 0x020fe200078e00ff */
[----:B0-----:R-:W-:Y:S01]  /*5d40*/  IADD3 R8, P3, R167, R8, RZ ;  /* 0x00000008a7087210 */ /* 0x001fe20007f7e0ff */
[----:B------:R-:W-:Y:S01]  /*5d50*/  BSSY B1, `(.L_x_173) ;  /* 0x0000009000017945 */ /* 0x000fe20003800000 */
[----:B------:R-:W-:Y:S01]  /*5d60*/  ISETP.GT.AND P2, PT, R0, 0x9, P1 ;  /* 0x000000090000780c */ /* 0x000fe20000f44270 */
[----:B------:R-:W-:Y:S02]  /*5d70*/  FMUL R3, R3, R156 ;  /* 0x0000009c03037220 */ /* 0x000fe40000400000 */
[----:B------:R-:W-:Y:S02]  /*5d80*/  IMAD.X R9, R169, 0x1, R9, P3 ;  /* 0x00000001a9097824 */ /* 0x000fe400018e0609 */
[----:B------:R-:W-:-:S05]  /*5d90*/  FFMA R3, R30, R155, R3 ;  /* 0x0000009b1e037223 */ /* 0x000fca0000000003 */
[----:B------:R-:W-:-:S05]  /*5da0*/  F2FP.BF16.F32.PACK_AB R3, RZ, R3 ;  /* 0x00000003ff03723e */ /* 0x000fca00000010ff */
[----:B------:R0:W-:Y:S01]  /*5db0*/  @P4 STG.E.U16 desc[UR36][R8.64+0x10], R3 ;  /* 0x0000100308004986 */ /* 0x0001e2000c101524 */
[----:B------:R-:W-:Y:S05]  /*5dc0*/  @!P2 BRA `(.L_x_174) ;  /* 0x000000000004a947 */ /* 0x000fea0003800000 */
[----:B------:R0:W5:Y:S02]  /*5dd0*/  LDG.E.LTC128B.U16 R154, desc[UR36][R10.64+0x12] ;  /* 0x000012240a9a7981 */ /* 0x000164000c1e1520 */
.L_x_174:
[----:B------:R-:W-:Y:S05]  /*5de0*/  BSYNC B1 ;  /* 0x0000000000017941 */ /* 0x000fea0003800000 */
.L_x_173:
[----:B0----5:R-:W-:Y:S01]  /*5df0*/  SHF.L.U32 R3, R154, 0x10, RZ ;  /* 0x000000109a037819 */ /* 0x021fe200000006ff */
[----:B------:R-:W-:Y:S01]  /*5e00*/  BSSY B1, `(.L_x_175) ;  /* 0x000000a000017945 */ /* 0x000fe20003800000 */
[----:B------:R-:W-:-:S03]  /*5e10*/  ISETP.GT.AND P3, PT, R0, 0x10, P0 ;  /* 0x000000100000780c */ /* 0x000fc60000764270 */
[----:B------:R-:W-:-:S04]  /*5e20*/  FMUL R8, R3, R156 ;  /* 0x0000009c03087220 */ /* 0x000fc80000400000 */
[----:B------:R-:W-:Y:S01]  /*5e30*/  FFMA R31, R31, R155, R8 ;  /* 0x0000009b1f1f7223 */ /* 0x000fe20000000008 */
[----:B------:R-:W-:-:S04]  /*5e40*/  IADD3 R8, P4, P5, R167, R160, R93 ;  /* 0x000000a0a7087210 */ /* 0x000fc80007d9e05d */
[----:B------:R-:W-:Y:S02]  /*5e50*/  F2FP.BF16.F32.PACK_AB R31, RZ, R31 ;  /* 0x0000001fff1f723e */ /* 0x000fe400000010ff */
[----:B------:R-:W-:-:S05]  /*5e60*/  IADD3.X R9, R169, R161, R95, P4, P5 ;  /* 0x000000a1a9097210 */ /* 0x000fca00027ea45f */
[----:B------:R0:W-:Y:S01]  /*5e70*/  @P2 STG.E.U16 desc[UR36][R8.64+0x12], R31 ;  /* 0x0000121f08002986 */ /* 0x0001e2000c101524 */
[----:B------:R-:W-:Y:S05]  /*5e80*/  @!P3 BRA `(.L_x_176) ;  /* 0x000000000004b947 */ /* 0x000fea0003800000 */
[----:B------:R0:W5:Y:S02]  /*5e90*/  LDG.E.LTC128B.U16 R154, desc[UR36][R4.64+0x20] ;  /* 0x00002024049a7981 */ /* 0x000164000c1e1520 */
.L_x_176:
[----:B------:R-:W-:Y:S05]  /*5ea0*/  BSYNC B1 ;  /* 0x0000000000017941 */ /* 0x000fea0003800000 */
.L_x_175:
[----:B-----5:R-:W-:Y:S01]  /*5eb0*/  IMAD.U32 R3, R154, 0x10000, RZ ;  /* 0x000100009a037824 */ /* 0x020fe200078e00ff */
        /* <DEDUP_REMOVED lines=8> */
.L_x_178:
[----:B------:R-:W-:Y:S05]  /*5f40*/  BSYNC B1 ;  /* 0x0000000000017941 */ /* 0x000fea0003800000 */
.L_x_177:
[----:B0----5:R-:W-:Y:S01]  /*5f50*/  IMAD.U32 R3, R154, 0x10000, RZ ;  /* 0x000100009a037824 */ /* 0x021fe200078e00ff */
[----:B------:R-:W-:Y:S01]  /*5f60*/  ISETP.GT.AND P3, PT, R0, 0x10, P1 ;  /* 0x000000100000780c */ /* 0x000fe20000f64270 */
[----:B------:R-:W-:Y:S02]  /*5f70*/  BSSY B1, `(.L_x_179) ;  /* 0x0000007000017945 */ /* 0x000fe40003800000 */
[----:B--2---:R-:W-:-:S04]  /*5f80*/  FMUL R12, R3, R156 ;  /* 0x0000009c030c7220 */ /* 0x004fc80000400000 */
[----:B------:R-:W-:-:S05]  /*5f90*/  FFMA R12, R33, R155, R12 ;  /* 0x0000009b210c7223 */ /* 0x000fca000000000c */
[----:B------:R-:W-:-:S05]  /*5fa0*/  F2FP.BF16.F32.PACK_AB R12, RZ, R12 ;  /* 0x0000000cff0c723e */ /* 0x000fca00000010ff */
[----:B------:R0:W-:Y:S01]  /*5fb0*/  @P2 STG.E.U16 desc[UR36][R6.64+0x22], R12 ;  /* 0x0000220c06002986 */ /* 0x0001e2000c101524 */
[----:B------:R-:W-:Y:S05]  /*5fc0*/  @!P3 BRA `(.L_x_180) ;  /* 0x000000000004b947 */ /* 0x000fea0003800000 */
[----:B------:R2:W5:Y:S02]  /*5fd0*/  LDG.E.LTC128B.U16 R154, desc[UR36][R10.64+0x20] ;  /* 0x000020240a9a7981 */ /* 0x000564000c1e1520 */
.L_x_180:
[----:B------:R-:W-:Y:S05]  /*5fe0*/  BSYNC B1 ;  /* 0x0000000000017941 */ /* 0x000fea0003800000 */
.L_x_179:
        /* <DEDUP_REMOVED lines=9> */
.L_x_182:
[----:B------:R-:W-:Y:S05]  /*6080*/  BSYNC B1 ;  /* 0x0000000000017941 */ /* 0x000fea0003800000 */
.L_x_181:
[----:B0----5:R-:W-:Y:S01]  /*6090*/  IMAD.U32 R3, R154, 0x10000, RZ ;  /* 0x000100009a037824 */ /* 0x021fe200078e00ff */
        /* <DEDUP_REMOVED lines=8> */
.L_x_184:
[----:B------:R-:W-:Y:S05]  /*6120*/  BSYNC B1 ;  /* 0x0000000000017941 */ /* 0x000fea0003800000 */
.L_x_183:
        /* <DEDUP_REMOVED lines=9> */
.L_x_186:
[----:B------:R-:W-:Y:S05]  /*61c0*/  BSYNC B1 ;  /* 0x0000000000017941 */ /* 0x000fea0003800000 */
.L_x_185:
        /* <DEDUP_REMOVED lines=9> */
.L_x_188:
[----:B------:R-:W-:Y:S05]  /*6260*/  BSYNC B1 ;  /* 0x0000000000017941 */ /* 0x000fea0003800000 */
.L_x_187:
        /* <DEDUP_REMOVED lines=9> */
.L_x_190:
[----:B------:R-:W-:Y:S05]  /*6300*/  BSYNC B1 ;  /* 0x0000000000017941 */ /* 0x000fea0003800000 */
.L_x_189:
        /* <DEDUP_REMOVED lines=9> */
.L_x_192:
[----:B------:R-:W-:Y:S05]  /*63a0*/  BSYNC B1 ;  /* 0x0000000000017941 */ /* 0x000fea0003800000 */
.L_x_191:
        /* <DEDUP_REMOVED lines=9> */
.L_x_194:
[----:B------:R-:W-:Y:S05]  /*6440*/  BSYNC B1 ;  /* 0x0000000000017941 */ /* 0x000fea0003800000 */
.L_x_193:
        /* <DEDUP_REMOVED lines=9> */
.L_x_196:
[----:B------:R-:W-:Y:S05]  /*64e0*/  BSYNC B1 ;  /* 0x0000000000017941 */ /* 0x000fea0003800000 */
.L_x_195:
        /* <DEDUP_REMOVED lines=9> */
.L_x_198:
[----:B------:R-:W-:Y:S05]  /*6580*/  BSYNC B1 ;  /* 0x0000000000017941 */ /* 0x000fea0003800000 */
.L_x_197:
        /* <DEDUP_REMOVED lines=9> */
.L_x_200:
[----:B------:R-:W-:Y:S05]  /*6620*/  BSYNC B1 ;  /* 0x0000000000017941 */ /* 0x000fea0003800000 */
.L_x_199:
        /* <DEDUP_REMOVED lines=9> */
.L_x_202:
[----:B------:R-:W-:Y:S05]  /*66c0*/  BSYNC B1 ;  /* 0x0000000000017941 */ /* 0x000fea0003800000 */
.L_x_201:
[----:B0----5:R-:W-:Y:S01]  /*66d0*/  SHF.L.U32 R3, R154, 0x10, RZ ;  /* 0x000000109a037819 */ /* 0x021fe200000006ff */
[----:B------:R-:W-:Y:S01]  /*66e0*/  BSSY B1, `(.L_x_203) ;  /* 0x0000008000017945 */ /* 0x000fe20003800000 */
[----:B------:R-:W-:-:S03]  /*66f0*/  ISETP.GT.AND P3, PT, R0, 0x28, P1 ;  /* 0x000000280000780c */ /* 0x000fc60000f64270 */
[----:B------:R-:W-:-:S04]  /*6700*/  FMUL R12, R3, R156 ;  /* 0x0000009c030c7220 */ /* 0x000fc80000400000 */
[----:B------:R-:W-:-:S05]  /*6710*/  FFMA R12, R45, R155, R12 ;  /* 0x0000009b2d0c7223 */ /* 0x000fca000000000c */
[----:B------:R-:W-:-:S05]  /*6720*/  F2FP.BF16.F32.PACK_AB R12, RZ, R12 ;  /* 0x0000000cff0c723e */ /* 0x000fca00000010ff */
[----:B------:R0:W-:Y:S01]  /*6730*/  @P2 STG.E.U16 desc[UR36][R6.64+0x52], R12 ;  /* 0x0000520c06002986 */ /* 0x0001e2000c101524 */
[----:B------:R-:W-:Y:S05]  /*6740*/  @!P3 BRA `(.L_x_204) ;  /* 0x000000000004b947 */ /* 0x000fea0003800000 */
[----:B------:R0:W5:Y:S02]  /*6750*/  LDG.E.LTC128B.U16 R154, desc[UR36][R10.64+0x50] ;  /* 0x000050240a9a7981 */ /* 0x000164000c1e1520 */
.L_x_204:
[----:B------:R-:W-:Y:S05]  /*6760*/  BSYNC B1 ;  /* 0x0000000000017941 */ /* 0x000fea0003800000 */
.L_x_203:
        /* <DEDUP_REMOVED lines=9> */
.L_x_206:
[----:B------:R-:W-:Y:S05]  /*6800*/  BSYNC B1 ;  /* 0x0000000000017941 */ /* 0x000fea0003800000 */
.L_x_205:
        /* <DEDUP_REMOVED lines=9> */
.L_x_208:
[----:B------:R-:W-:Y:S05]  /*68a0*/  BSYNC B1 ;  /* 0x0000000000017941 */ /* 0x000fea0003800000 */
.L_x_207:
        /* <DEDUP_REMOVED lines=9> */
.L_x_210:
[----:B------:R-:W-:Y:S05]  /*6940*/  BSYNC B1 ;  /* 0x0000000000017941 */ /* 0x000fea0003800000 */
.L_x_209:
        /* <DEDUP_REMOVED lines=9> */
.L_x_212:
[----:B------:R-:W-:Y:S05]  /*69e0*/  BSYNC B1 ;  /* 0x0000000000017941 */ /* 0x000fea0003800000 */
.L_x_211:
        /* <DEDUP_REMOVED lines=9> */
.L_x_214:
[----:B------:R-:W-:Y:S05]  /*6a80*/  BSYNC B1 ;  /* 0x0000000000017941 */ /* 0x000fea0003800000 */
.L_x_213:
        /* <DEDUP_REMOVED lines=9> */
.L_x_216:
[----:B------:R-:W-:Y:S05]  /*6b20*/  BSYNC B1 ;  /* 0x0000000000017941 */ /* 0x000fea0003800000 */
.L_x_215:
        /* <DEDUP_REMOVED lines=9> */
.L_x_218:
[----:B------:R-:W-:Y:S05]  /*6bc0*/  BSYNC B1 ;  /* 0x0000000000017941 */ /* 0x000fea0003800000 */
.L_x_217:
        /* <DEDUP_REMOVED lines=9> */
.L_x_220:
[----:B------:R-:W-:Y:S05]  /*6c60*/  BSYNC B1 ;  /* 0x0000000000017941 */ /* 0x000fea0003800000 */
.L_x_219:
        /* <DEDUP_REMOVED lines=9> */
.L_x_222:
[----:B------:R-:W-:Y:S05]  /*6d00*/  BSYNC B1 ;  /* 0x0000000000017941 */ /* 0x000fea0003800000 */
.L_x_221:
        /* <DEDUP_REMOVED lines=9> */
.L_x_224:
[----:B------:R-:W-:Y:S05]  /*6da0*/  BSYNC B1 ;  /* 0x0000000000017941 */ /* 0x000fea0003800000 */
.L_x_223:
        /* <DEDUP_REMOVED lines=9> */
.L_x_226:
[----:B------:R-:W-:Y:S05]  /*6e40*/  BSYNC B1 ;  /* 0x0000000000017941 */ /* 0x000fea0003800000 */
.L_x_225:
        /* <DEDUP_REMOVED lines=9> */
.L_x_228:
[----:B------:R-:W-:Y:S05]  /*6ee0*/  BSYNC B1 ;  /* 0x0000000000017941 */ /* 0x000fea0003800000 */
.L_x_227:
        /* <DEDUP_REMOVED lines=9> */
.L_x_230:
[----:B------:R-:W-:Y:S05]  /*6f80*/  BSYNC B1 ;  /* 0x0000000000017941 */ /* 0x000fea0003800000 */
.L_x_229:
        /* <DEDUP_REMOVED lines=9> */
.L_x_232:
[----:B------:R-:W-:Y:S05]  /*7020*/  BSYNC B1 ;  /* 0x0000000000017941 */ /* 0x000fea0003800000 */
.L_x_231:
        /* <DEDUP_REMOVED lines=9> */
.L_x_234:
[----:B------:R-:W-:Y:S05]  /*70c0*/  BSYNC B1 ;  /* 0x0000000000017941 */ /* 0x000fea0003800000 */
.L_x_233:
        /* <DEDUP_REMOVED lines=9> */
.L_x_236:
[----:B------:R-:W-:Y:S05]  /*7160*/  BSYNC B1 ;  /* 0x0000000000017941 */ /* 0x000fea0003800000 */
.L_x_235:
        /* <DEDUP_REMOVED lines=9> */
.L_x_238:
[----:B------:R-:W-:Y:S05]  /*7200*/  BSYNC B1 ;  /* 0x0000000000017941 */ /* 0x000fea0003800000 */
.L_x_237:
        /* <DEDUP_REMOVED lines=9> */
.L_x_240:
[----:B------:R-:W-:Y:S05]  /*72a0*/  BSYNC B1 ;  /* 0x0000000000017941 */ /* 0x000fea0003800000 */
.L_x_239:
        /* <DEDUP_REMOVED lines=9> */
.L_x_242:
[----:B------:R-:W-:Y:S05]  /*7340*/  BSYNC B1 ;  /* 0x0000000000017941 */ /* 0x000fea0003800000 */
.L_x_241:
        /* <DEDUP_REMOVED lines=9> */
.L_x_244:
[----:B------:R-:W-:Y:S05]  /*73e0*/  BSYNC B1 ;  /* 0x0000000000017941 */ /* 0x000fea0003800000 */
.L_x_243:
        /* <DEDUP_REMOVED lines=9> */
.L_x_246:
[----:B------:R-:W-:Y:S05]  /*7480*/  BSYNC B1 ;  /* 0x0000000000017941 */ /* 0x000fea0003800000 */
.L_x_245:
        /* <DEDUP_REMOVED lines=9> */
.L_x_248:
[----:B------:R-:W-:Y:S05]  /*7520*/  BSYNC B1 ;  /* 0x0000000000017941 */ /* 0x000fea0003800000 */
.L_x_247:
        /* <DEDUP_REMOVED lines=9> */
.L_x_250:
[----:B------:R-:W-:Y:S05]  /*75c0*/  BSYNC B1 ;  /* 0x0000000000017941 */ /* 0x000fea0003800000 */
.L_x_249:
        /* <DEDUP_REMOVED lines=9> */
.L_x_252:
[----:B------:R-:W-:Y:S05]  /*7660*/  BSYNC B1 ;  /* 0x0000000000017941 */ /* 0x000fea0003800000 */
.L_x_251:
        /* <DEDUP_REMOVED lines=9> */
.L_x_254:
[----:B------:R-:W-:Y:S05]  /*7700*/  BSYNC B1 ;  /* 0x0000000000017941 */ /* 0x000fea0003800000 */
.L_x_253:
        /* <DEDUP_REMOVED lines=9> */
.L_x_256:
[----:B------:R-:W-:Y:S05]  /*77a0*/  BSYNC B1 ;  /* 0x0000000000017941 */ /* 0x000fea0003800000 */
.L_x_255:
        /* <DEDUP_REMOVED lines=9> */
.L_x_258:
[----:B------:R-:W-:Y:S05]  /*7840*/  BSYNC B1 ;  /* 0x0000000000017941 */ /* 0x000fea0003800000 */
.L_x_257:
        /* <DEDUP_REMOVED lines=9> */
.L_x_260:
[----:B------:R-:W-:Y:S05]  /*78e0*/  BSYNC B1 ;  /* 0x0000000000017941 */ /* 0x000fea0003800000 */
.L_x_259:
        /* <DEDUP_REMOVED lines=9> */
.L_x_262:
[----:B------:R-:W-:Y:S05]  /*7980*/  BSYNC B1 ;  /* 0x0000000000017941 */ /* 0x000fea0003800000 */
.L_x_261:
        /* <DEDUP_REMOVED lines=9> */
.L_x_264:
[----:B------:R-:W-:Y:S05]  /*7a20*/  BSYNC B1 ;  /* 0x0000000000017941 */ /* 0x000fea0003800000 */
.L_x_263:
        /* <DEDUP_REMOVED lines=9> */
.L_x_266:
[----:B------:R-:W-:Y:S05]  /*7ac0*/  BSYNC B1 ;  /* 0x0000000000017941 */ /* 0x000fea0003800000 */
.L_x_265:
        /* <DEDUP_REMOVED lines=9> */
.L_x_268:
[----:B------:R-:W-:Y:S05]  /*7b60*/  BSYNC B1 ;  /* 0x0000000000017941 */ /* 0x000fea0003800000 */
.L_x_267:
        /* <DEDUP_REMOVED lines=9> */
.L_x_270:
[----:B------:R-:W-:Y:S05]  /*7c00*/  BSYNC B1 ;  /* 0x0000000000017941 */ /* 0x000fea0003800000 */
.L_x_269:
        /* <DEDUP_REMOVED lines=9> */
.L_x_272:
[----:B------:R-:W-:Y:S05]  /*7ca0*/  BSYNC B1 ;  /* 0x0000000000017941 */ /* 0x000fea0003800000 */
.L_x_271:
        /* <DEDUP_REMOVED lines=9> */
.L_x_274:
[----:B------:R-:W-:Y:S05]  /*7d40*/  BSYNC B1 ;  /* 0x0000000000017941 */ /* 0x000fea0003800000 */
.L_x_273:
        /* <DEDUP_REMOVED lines=9> */
.L_x_276:
[----:B------:R-:W-:Y:S05]  /*7de0*/  BSYNC B1 ;  /* 0x0000000000017941 */ /* 0x000fea0003800000 */
.L_x_275:
        /* <DEDUP_REMOVED lines=9> */
.L_x_278:
[----:B------:R-:W-:Y:S05]  /*7e80*/  BSYNC B1 ;  /* 0x0000000000017941 */ /* 0x000fea0003800000 */
.L_x_277:
        /* <DEDUP_REMOVED lines=9> */
.L_x_280:
[----:B------:R-:W-:Y:S05]  /*7f20*/  BSYNC B1 ;  /* 0x0000000000017941 */ /* 0x000fea0003800000 */
.L_x_279:
        /* <DEDUP_REMOVED lines=9> */
.L_x_282:
[----:B------:R-:W-:Y:S05]  /*7fc0*/  BSYNC B1 ;  /* 0x0000000000017941 */ /* 0x000fea0003800000 */
.L_x_281:
[----:B0----5:R-:W-:Y:S01]  /*7fd0*/  IMAD.U32 R3, R154, 0x10000, RZ ;  /* 0x000100009a037824 */ /* 0x021fe200078e00ff */
[----:B------:R-:W-:Y:S01]  /*7fe0*/  ISETP.GT.AND P2, PT, R0, 0x78, P1 ;  /* 0x000000780000780c */ /* 0x000fe20000f44270 */
[----:B------:R-:W-:Y:S02]  /*7ff0*/  BSSY B1, `(.L_x_283) ;  /* 0x0000007000017945 */ /* 0x000fe40003800000 */
[----:B-1----:R-:W-:-:S04]  /*8000*/  FMUL R4, R3, R156 ;  /* 0x0000009c03047220 */ /* 0x002fc80000400000 */
[----:B------:R-:W-:-:S05]  /*8010*/  FFMA R4, R85, R155, R4 ;  /* 0x0000009b55047223 */ /* 0x000fca0000000004 */
[----:B------:R-:W-:-:S05]  /*8020*/  F2FP.BF16.F32.PACK_AB R4, RZ, R4 ;  /* 0x00000004ff04723e */ /* 0x000fca00000010ff */
[----:B------:R0:W-:Y:S01]  /*8030*/  @P0 STG.E.U16 desc[UR36][R6.64+0xf2], R4 ;  /* 0x0000f20406000986 */ /* 0x0001e2000c101524 */
[----:B------:R-:W-:Y:S05]  /*8040*/  @!P2 BRA `(.L_x_284) ;  /* 0x000000000004a947 */ /* 0x000fea0003800000 */
[----:B------:R1:W5:Y:S02]  /*8050*/  LDG.E.LTC128B.U16 R154, desc[UR36][R10.64+0xf0] ;  /* 0x0000f0240a9a7981 */ /* 0x000364000c1e1520 */
.L_x_284:
[----:B------:R-:W-:Y:S05]  /*8060*/  BSYNC B1 ;  /* 0x0000000000017941 */ /* 0x000fea0003800000 */
.L_x_283:
[----:B-----5:R-:W-:Y:S01]  /*8070*/  IMAD.U32 R3, R154, 0x10000, RZ ;  /* 0x000100009a037824 */ /* 0x020fe200078e00ff */
[----:B0-----:R-:W-:Y:S01]  /*8080*/  @P2 MOV R4, R8 ;  /* 0x0000000800042202 */ /* 0x001fe20000000f00 */
[----:B------:R-:W-:Y:S01]  /*8090*/  @P2 IMAD.MOV.U32 R5, RZ, RZ, R9 ;  /* 0x000000ffff052224 */ /* 0x000fe200078e0009 */
[----:B------:R-:W-:Y:S01]  /*80a0*/  ISETP.GT.AND P1, PT, R0, 0x79, P1 ;  /* 0x000000790000780c */ /* 0x000fe20000f24270 */
[----:B------:R-:W-:Y:S01]  /*80b0*/  FMUL R3, R3, R156 ;  /* 0x0000009c03037220 */ /* 0x000fe20000400000 */
[----:B------:R-:W-:Y:S03]  /*80c0*/  BSSY B1, `(.L_x_285) ;  /* 0x0000006000017945 */ /* 0x000fe60003800000 */
[----:B------:R-:W-:-:S05]  /*80d0*/  FFMA R3, R86, R155, R3 ;  /* 0x0000009b56037223 */ /* 0x000fca0000000003 */
[----:B------:R-:W-:-:S05]  /*80e0*/  F2FP.BF16.F32.PACK_AB R3, RZ, R3 ;  /* 0x00000003ff03723e */ /* 0x000fca00000010ff */
[----:B------:R0:W-:Y:S01]  /*80f0*/  @P2 STG.E.U16 desc[UR36][R4.64+0xf0], R3 ;  /* 0x0000f00304002986 */ /* 0x0001e2000c101524 */
[----:B------:R-:W-:Y:S05]  /*8100*/  @!P1 BRA `(.L_x_286) ;  /* 0x0000000000049947 */ /* 0x000fea0003800000 */
[----:B------:R0:W5:Y:S02]  /*8110*/  LDG.E.LTC128B.U16 R154, desc[UR36][R10.64+0xf2] ;  /* 0x0000f2240a9a7981 */ /* 0x000164000c1e1520 */
.L_x_286:
[----:B------:R-:W-:Y:S05]  /*8120*/  BSYNC B1 ;  /* 0x0000000000017941 */ /* 0x000fea0003800000 */
.L_x_285:
[----:B------:R-:W-:Y:S05]  /*8130*/  @!P1 BRA `(.L_x_287) ;  /* 0x00000024004c9947 */ /* 0x000fea0003800000 */
[----:B0----5:R-:W-:-:S04]  /*8140*/  IMAD.U32 R3, R154, 0x10000, RZ ;  /* 0x000100009a037824 */ /* 0x021fc800078e00ff */
[----:B------:R-:W-:-:S04]  /*8150*/  FMUL R0, R3, R156 ;  /* 0x0000009c03007220 */ /* 0x000fc80000400000 */
[----:B------:R-:W-:-:S05]  /*8160*/  FFMA R0, R87, R155, R0 ;  /* 0x0000009b57007223 */ /* 0x000fca0000000000 */
[----:B------:R-:W-:-:S05]  /*8170*/  F2FP.BF16.F32.PACK_AB R0, RZ, R0 ;  /* 0x00000000ff00723e */ /* 0x000fca00000010ff */
[----:B------:R0:W-:Y:S01]  /*8180*/  STG.E.U16 desc[UR36][R8.64+0xf2], R0 ;  /* 0x0000f20008007986 */ /* 0x0001e2000c101524 */
[----:B------:R-:W-:Y:S05]  /*8190*/  BRA `(.L_x_287) ;  /* 0x0000002400347947 */ /* 0x000fea0003800000 */
.L_x_36:
[----:B------:R-:W-:Y:S01]  /*81a0*/  ULDC.64 UR4, c[0x0][0x5c0] ;  /* 0x0001700000047ab9 */ /* 0x000fe20000000a00 */
[-C--:B------:R-:W-:Y:S01]  /*81b0*/  FMUL R88, R88, R155.reuse ;  /* 0x0000009b58587220 */ /* 0x080fe20000400000 */
[----:B------:R-:W-:Y:S01]  /*81c0*/  LEA R6, P0, R168, UR4, 0x1 ;  /* 0x00000004a8067c11 */ /* 0x000fe2000f8008ff */
[----:B------:R-:W-:Y:S01]  /*81d0*/  IMAD.SHL.U32 R11, R4, 0x10, RZ ;  /* 0x00000010040b7824 */ /* 0x000fe200078e00ff */
[----:B------:R-:W-:Y:S01]  /*81e0*/  ISETP.GT.AND P2, PT, R0, 0x1, P3 ;  /* 0x000000010000780c */ /* 0x000fe20001f44270 */
[-C--:B------:R-:W-:Y:S01]  /*81f0*/  FMUL R89, R89, R155.reuse ;  /* 0x0000009b59597220 */ /* 0x080fe20000400000 */
[----:B------:R-:W-:Y:S01]  /*8200*/  LEA.HI.X R7, R168, UR5, R167, 0x1, P0 ;  /* 0x00000005a8077c11 */ /* 0x000fe200080f0ca7 */
[-C--:B------:R-:W-:Y:S01]  /*8210*/  FMUL R90, R90, R155.reuse ;  /* 0x0000009b5a5a7220 */ /* 0x080fe20000400000 */
[----:B------:R-:W-:Y:S01]  /*8220*/  ISETP.GT.AND P0, PT, R3, 0x8, PT ;  /* 0x000000080300780c */ /* 0x000fe20003f04270 */
[-C--:B------:R-:W-:Y:S01]  /*8230*/  FMUL R91, R91, R155.reuse ;  /* 0x0000009b5b5b7220 */ /* 0x080fe20000400000 */
[----:B------:R-:W-:Y:S01]  /*8240*/  F2FP.BF16.F32.PACK_AB R88, RZ, R88 ;  /* 0x00000058ff58723e */ /* 0x000fe200000010ff */
[-C--:B------:R-:W-:Y:S01]  /*8250*/  FMUL R92, R92, R155.reuse ;  /* 0x0000009b5c5c7220 */ /* 0x080fe20000400000 */
[----:B------:R-:W-:Y:S01]  /*8260*/  ISETP.GT.AND P4, PT, R0, RZ, P0 ;  /* 0x000000ff0000720c */ /* 0x000fe20000784270 */
[-C--:B------:R-:W-:Y:S01]  /*8270*/  FMUL R93, R93, R155.reuse ;  /* 0x0000009b5d5d7220 */ /* 0x080fe20000400000 */
[----:B------:R-:W-:Y:S01]  /*8280*/  SHF.L.U64.HI R9, R4, 0x4, R5 ;  /* 0x0000000404097819 */ /* 0x000fe20000010205 */
[----:B------:R-:W-:Y:S01]  /*8290*/  @P1 STG.E.U16 desc[UR36][R6.64], R88 ;  /* 0x0000005806001986 */ /* 0x000fe2000c101524 */
[----:B------:R-:W-:Y:S01]  /*82a0*/  IADD3 R12, P5, R11, R6, RZ ;  /* 0x000000060b0c7210 */ /* 0x000fe20007fbe0ff */
[-C--:B------:R-:W-:Y:S01]  /*82b0*/  FMUL R94, R94, R155.reuse ;  /* 0x0000009b5e5e7220 */ /* 0x080fe20000400000 */
[----:B------:R-:W-:Y:S01]  /*82c0*/  ISETP.GT.AND P1, PT, R0, 0x1, P0 ;  /* 0x000000010000780c */ /* 0x000fe20000724270 */
[----:B------:R-:W-:Y:S01]  /*82d0*/  FMUL R95, R95, R155 ;  /* 0x0000009b5f5f7220 */ /* 0x000fe20000400000 */
[----:B------:R-:W-:Y:S01]  /*82e0*/  F2FP.BF16.F32.PACK_AB R89, RZ, R89 ;  /* 0x00000059ff59723e */ /* 0x000fe200000010ff */
[----:B------:R-:W-:Y:S01]  /*82f0*/  IMAD.X R13, R9, 0x1, R7, P5 ;  /* 0x00000001090d7824 */ /* 0x000fe200028e0607 */
[----:B------:R-:W-:Y:S01]  /*8300*/  F2FP.BF16.F32.PACK_AB R90, RZ, R90 ;  /* 0x0000005aff5a723e */ /* 0x000fe200000010ff */
[----:B------:R-:W-:Y:S01]  /*8310*/  FMUL R96, R96, R155 ;  /* 0x0000009b60607220 */ /* 0x000fe20000400000 */
[----:B------:R-:W-:Y:S01]  /*8320*/  F2FP.BF16.F32.PACK_AB R91, RZ, R91 ;  /* 0x0000005bff5b723e */ /* 0x000fe200000010ff */
[----:B------:R-:W-:Y:S01]  /*8330*/  @P2 STG.E.U16 desc[UR36][R6.64+0x2], R89 ;  /* 0x0000025906002986 */ /* 0x000fe2000c101524 */
[C---:B------:R-:W-:Y:S01]  /*8340*/  ISETP.GT.AND P5, PT, R0.reuse, 0x9, P3 ;  /* 0x000000090000780c */ /* 0x040fe20001fa4270 */
[-C--:B------:R-:W-:Y:S01]  /*8350*/  FMUL R97, R97, R155.reuse ;  /* 0x0000009b61617220 */ /* 0x080fe20000400000 */
[C---:B------:R-:W-:Y:S01]  /*8360*/  ISETP.GT.AND P2, PT, R0.reuse, 0x8, P0 ;  /* 0x000000080000780c */ /* 0x040fe20000744270 */
[----:B------:R-:W-:Y:S01]  /*8370*/  @P4 STG.E.U16 desc[UR36][R12.64], R90 ;  /* 0x0000005a0c004986 */ /* 0x000fe2000c101524 */
[----:B------:R-:W-:Y:S01]  /*8380*/  ISETP.GT.AND P4, PT, R0, 0x8, P3 ;  /* 0x000000080000780c */ /* 0x000fe20001f84270 */
[-C--:B------:R-:W-:Y:S01]  /*8390*/  FMUL R98, R98, R155.reuse ;  /* 0x0000009b62627220 */ /* 0x080fe20000400000 */
[----:B------:R-:W-:Y:S01]  /*83a0*/  F2FP.BF16.F32.PACK_AB R92, RZ, R92 ;  /* 0x0000005cff5c723e */ /* 0x000fe200000010ff */
[----:B------:R-:W-:Y:S01]  /*83b0*/  @P1 STG.E.U16 desc[UR36][R12.64+0x2], R91 ;  /* 0x0000025b0c001986 */ /* 0x000fe2000c101524 */
[----:B------:R-:W-:Y:S01]  /*83c0*/  ISETP.GT.AND P1, PT, R0, 0x9, P0 ;  /* 0x000000090000780c */ /* 0x000fe20000724270 */
[----:B------:R-:W-:Y:S01]  /*83d0*/  FMUL R99, R99, R155 ;  /* 0x0000009b63637220 */ /* 0x000fe20000400000 */
[----:B------:R-:W-:Y:S01]  /*83e0*/  F2FP.BF16.F32.PACK_AB R93, RZ, R93 ;  /* 0x0000005dff5d723e */ /* 0x000fe200000010ff */
[-C--:B------:R-:W-:Y:S01]  /*83f0*/  FMUL R100, R100, R155.reuse ;  /* 0x0000009b64647220 */ /* 0x080fe20000400000 */
[----:B------:R-:W-:Y:S01]  /*8400*/  F2FP.BF16.F32.PACK_AB R94, RZ, R94 ;  /* 0x0000005eff5e723e */ /* 0x000fe200000010ff */
[----:B------:R-:W-:Y:S01]  /*8410*/  FMUL R101, R101, R155 ;  /* 0x0000009b65657220 */ /* 0x000fe20000400000 */
[----:B------:R-:W-:Y:S01]  /*8420*/  F2FP.BF16.F32.PACK_AB R95, RZ, R95 ;  /* 0x0000005fff5f723e */ /* 0x000fe200000010ff */
[-C--:B------:R-:W-:Y:S01]  /*8430*/  FMUL R102, R102, R155.reuse ;  /* 0x0000009b66667220 */ /* 0x080fe20000400000 */
[----:B------:R-:W-:Y:S01]  /*8440*/  F2FP.BF16.F32.PACK_AB R96, RZ, R96 ;  /* 0x00000060ff60723e */ /* 0x000fe200000010ff */
[----:B------:R-:W-:Y:S01]  /*8450*/  @P4 STG.E.U16 desc[UR36][R6.64+0x10], R92 ;  /* 0x0000105c06004986 */ /* 0x000fe2000c101524 */
[C---:B------:R-:W-:Y:S01]  /*8460*/  ISETP.GT.AND P4, PT, R0.reuse, 0x10, P3 ;  /* 0x000000100000780c */ /* 0x040fe20001f84270 */
[----:B------:R-:W-:Y:S01]  /*8470*/  FMUL R103, R103, R155 ;  /* 0x0000009b67677220 */ /* 0x000fe20000400000 */
[----:B------:R-:W-:Y:S01]  /*8480*/  F2FP.BF16.F32.PACK_AB R97, RZ, R97 ;  /* 0x00000061ff61723e */ /* 0x000fe200000010ff */
[----:B------:R-:W-:Y:S01]  /*8490*/  @P5 STG.E.U16 desc[UR36][R6.64+0x12], R93 ;  /* 0x0000125d06005986 */ /* 0x000fe2000c101524 */
[----:B------:R-:W-:Y:S01]  /*84a0*/  ISETP.GT.AND P5, PT, R0, 0x11, P0 ;  /* 0x000000110000780c */ /* 0x000fe200007a4270 */
        /* <DEDUP_REMOVED lines=74> */
[----:B------:R-:W-:Y:S01]  /*8950*/  FMUL R125, R125, R155 ;  /* 0x0000009b7d7d7220 */ /* 0x000fe20000400000 */
[----:B------:R-:W-:Y:S01]  /*8960*/  F2FP.BF16.F32.PACK_AB R119, RZ, R119 ;  /* 0x00000077ff77723e */ /* 0x000fe200000010ff */
[-C--:B------:R-:W-:Y:S01]  /*8970*/  FMUL R126, R126, R155.reuse ;  /* 0x0000009b7e7e7220 */ /* 0x080fe20000400000 */
[----:B------:R-:W-:Y:S01]  /*8980*/  F2FP.BF16.F32.PACK_AB R120, RZ, R120 ;  /* 0x00000078ff78723e */ /* 0x000fe200000010ff */
        /* <DEDUP_REMOVED lines=66> */
[----:B------:R-:W-:Y:S01]  /*8db0*/  IMAD.SHL.U32 R23, R4, 0x100, RZ ;  /* 0x0000010004177824 */ /* 0x000fe200078e00ff */
[----:B------:R-:W-:Y:S01]  /*8dc0*/  F2FP.BF16.F32.PACK_AB R140, RZ, R140 ;  /* 0x0000008cff8c723e */ /* 0x000fe200000010ff */
[----:B------:R-:W-:Y:S01]  /*8dd0*/  @P1 STG.E.U16 desc[UR36][R6.64+0x90], R124 ;  /* 0x0000907c06001986 */ /* 0x000fe2000c101524 */
[----:B------:R-:W-:Y:S01]  /*8de0*/  ISETP.GT.AND P1, PT, R0, 0x50, P3 ;  /* 0x000000500000780c */ /* 0x000fe20001f24270 */
[----:B------:R-:W-:Y:S01]  /*8df0*/  FMUL R146, R146, R155 ;  /* 0x0000009b92927220 */ /* 0x000fe20000400000 */
[----:B------:R-:W-:Y:S01]  /*8e00*/  F2FP.BF16.F32.PACK_AB R141, RZ, R141 ;  /* 0x0000008dff8d723e */ /* 0x000fe200000010ff */
[----:B------:R-:W-:Y:S01]  /*8e10*/  @P2 STG.E.U16 desc[UR36][R6.64+0x92], R125 ;  /* 0x0000927d06002986 */ /* 0x000fe2000c101524 */
[C---:B------:R-:W-:Y:S01]  /*8e20*/  ISETP.GT.AND P2, PT, R0.reuse, 0x51, P3 ;  /* 0x000000510000780c */ /* 0x040fe20001f44270 */
[-C--:B------:R-:W-:Y:S01]  /*8e30*/  FMUL R147, R147, R155.reuse ;  /* 0x0000009b93937220 */ /* 0x080fe20000400000 */
        /* <DEDUP_REMOVED lines=11> */
[-C--:B------:R-:W-:Y:S01]  /*8ef0*/  FMUL R150, R150, R155.reuse ;  /* 0x0000009b96967220 */ /* 0x080fe20000400000 */
[----:B------:R-:W-:Y:S01]  /*8f00*/  SHF.L.U64.HI R21, R4, 0x8, R5 ;  /* 0x0000000804157819 */ /* 0x000fe20000010205 */
[----:B------:R-:W-:Y:S01]  /*8f10*/  @P2 STG.E.U16 desc[UR36][R6.64+0xa2], R129 ;  /* 0x0000a28106002986 */ /* 0x000fe2000c101524 */
[C---:B------:R-:W-:Y:S01]  /*8f20*/  ISETP.GT.AND P2, PT, R0.reuse, 0x59, P3 ;  /* 0x000000590000780c */ /* 0x040fe20001f44270 */
        /* <DEDUP_REMOVED lines=58> */
[----:B------:R-:W-:Y:S01]  /*92d0*/  @P2 STG.E.U16 desc[UR36][R12.64+0xd0], R142 ;  /* 0x0000d08e0c002986 */ /* 0x000fe2000c101524 */
[----:B------:R-:W-:Y:S01]  /*92e0*/  F2FP.BF16.F32.PACK_AB R34, RZ, R34 ;  /* 0x00000022ff22723e */ /* 0x000fe200000010ff */
[----:B------:R-:W-:Y:S01]  /*92f0*/  FMUL R40, R40, R155 ;  /* 0x0000009b28287220 */ /* 0x000fe20000400000 */
[----:B------:R-:W-:Y:S01]  /*9300*/  F2FP.BF16.F32.PACK_AB R35, RZ, R35 ;  /* 0x00000023ff23723e */ /* 0x000fe200000010ff */
        /* <DEDUP_REMOVED lines=8> */
[----:B------:R-:W-:Y:S01]  /*9390*/  @P1 IMAD.MOV.U32 R4, RZ, RZ, R6 ;  /* 0x000000ffff041224 */ /* 0x000fe200078e0006 */
[----:B------:R-:W-:Y:S01]  /*93a0*/  F2FP.BF16.F32.PACK_AB R38, RZ, R38 ;  /* 0x00000026ff26723e */ /* 0x000fe200000010ff */
[----:B------:R-:W-:Y:S01]  /*93b0*/  @P1 IMAD.MOV.U32 R5, RZ, RZ, R7 ;  /* 0x000000ffff051224 */ /* 0x000fe200078e0007 */
[----:B------:R-:W-:Y:S01]  /*93c0*/  F2FP.BF16.F32.PACK_AB R39, RZ, R39 ;  /* 0x00000027ff27723e */ /* 0x000fe200000010ff */
[-C--:B------:R-:W-:Y:S01]  /*93d0*/  FMUL R43, R43, R155.reuse ;  /* 0x0000009b2b2b7220 */ /* 0x080fe20000400000 */
[----:B------:R-:W-:Y:S01]  /*93e0*/  F2FP.BF16.F32.PACK_AB R40, RZ, R40 ;  /* 0x00000028ff28723e */ /* 0x000fe200000010ff */
[-C--:B------:R-:W-:Y:S01]  /*93f0*/  FMUL R44, R44, R155.reuse ;  /* 0x0000009b2c2c7220 */ /* 0x080fe20000400000 */
[----:B------:R0:W-:Y:S01]  /*9400*/  @P1 STG.E.U16 desc[UR36][R4.64+0xe2], R145 ;  /* 0x0000e29104001986 */ /* 0x0001e2000c101524 */
[----:B------:R-:W-:Y:S01]  /*9410*/  IADD3 R14, P1, P2, R11, R6, R23 ;  /* 0x000000060b0e7210 */ /* 0x000fe20007a3e017 */
[----:B------:R-:W-:Y:S01]  /*9420*/  FMUL R45, R45, R155 ;  /* 0x0000009b2d2d7220 */ /* 0x000fe20000400000 */
[----:B------:R-:W-:Y:S01]  /*9430*/  F2FP.BF16.F32.PACK_AB R41, RZ, R41 ;  /* 0x00000029ff29723e */ /* 0x000fe200000010ff */
[----:B------:R-:W-:Y:S01]  /*9440*/  FMUL R46, R46, R155 ;  /* 0x0000009b2e2e7220 */ /* 0x000fe20000400000 */
[----:B------:R-:W-:Y:S01]  /*9450*/  IADD3.X R15, R9, R7, R21, P1, P2 ;  /* 0x00000007090f7210 */ /* 0x000fe20000fe4415 */
[-C--:B------:R-:W-:Y:S01]  /*9460*/  FMUL R47, R47, R155.reuse ;  /* 0x0000009b2f2f7220 */ /* 0x080fe20000400000 */
[C---:B------:R-:W-:Y:S01]  /*9470*/  ISETP.GT.AND P1, PT, R3.reuse, 0x80, PT ;  /* 0x000000800300780c */ /* 0x040fe20003f24270 */
[-C--:B------:R-:W-:Y:S01]  /*9480*/  FMUL R48, R48, R155.reuse ;  /* 0x0000009b30307220 */ /* 0x080fe20000400000 */
[----:B------:R-:W-:Y:S01]  /*9490*/  ISETP.GT.AND P2, PT, R3, 0x88, PT ;  /* 0x000000880300780c */ /* 0x000fe20003f44270 */
[----:B------:R-:W-:Y:S01]  /*94a0*/  FMUL R49, R49, R155 ;  /* 0x0000009b31317220 */ /* 0x000fe20000400000 */
[----:B------:R-:W-:Y:S01]  /*94b0*/  F2FP.BF16.F32.PACK_AB R42, RZ, R42 ;  /* 0x0000002aff2a723e */ /* 0x000fe200000010ff */
[----:B0-----:R-:W-:Y:S01]  /*94c0*/  @P5 IMAD.MOV.U32 R4, RZ, RZ, R12 ;  /* 0x000000ffff045224 */ /* 0x001fe200078e000c */
[----:B------:R-:W-:Y:S01]  /*94d0*/  F2FP.BF16.F32.PACK_AB R43, RZ, R43 ;  /* 0x0000002bff2b723e */ /* 0x000fe200000010ff */
[----:B------:R-:W-:Y:S01]  /*94e0*/  @P5 IMAD.MOV.U32 R5, RZ, RZ, R13 ;  /* 0x000000ffff055224 */ /* 0x000fe200078e000d */
[----:B------:R-:W-:Y:S01]  /*94f0*/  F2FP.BF16.F32.PACK_AB R44, RZ, R44 ;  /* 0x0000002cff2c723e */ /* 0x000fe200000010ff */
[----:B------:R-:W-:Y:S01]  /*9500*/  FMUL R50, R50, R155 ;  /* 0x0000009b32327220 */ /* 0x000fe20000400000 */
[----:B------:R-:W-:Y:S01]  /*9510*/  F2FP.BF16.F32.PACK_AB R45, RZ, R45 ;  /* 0x0000002dff2d723e */ /* 0x000fe200000010ff */
[-C--:B------:R-:W-:Y:S01]  /*9520*/  FMUL R51, R51, R155.reuse ;  /* 0x0000009b33337220 */ /* 0x080fe20000400000 */
[----:B------:R0:W-:Y:S01]  /*9530*/  @P5 STG.E.U16 desc[UR36][R4.64+0xe0], R146 ;  /* 0x0000e09204005986 */ /* 0x0001e2000c101524 */
[----:B------:R-:W-:Y:S01]  /*9540*/  ISETP.GT.AND P5, PT, R0, 0x78, P3 ;  /* 0x000000780000780c */ /* 0x000fe20001fa4270 */
[-C--:B------:R-:W-:Y:S01]  /*9550*/  FMUL R52, R52, R155.reuse ;  /* 0x0000009b34347220 */ /* 0x080fe20000400000 */
[C---:B------:R-:W-:Y:S01]  /*9560*/  ISETP.GT.AND P3, PT, R0.reuse, 0x79, P3 ;  /* 0x000000790000780c */ /* 0x040fe20001f64270 */
[----:B------:R-:W-:Y:S01]  /*9570*/  @P4 STG.E.U16 desc[UR36][R12.64+0xe2], R147 ;  /* 0x0000e2930c004986 */ /* 0x000fe2000c101524 */
[C---:B------:R-:W-:Y:S01]  /*9580*/  ISETP.GT.AND P4, PT, R0.reuse, 0x78, P0 ;  /* 0x000000780000780c */ /* 0x040fe20000784270 */
[-C--:B------:R-:W-:Y:S01]  /*9590*/  FMUL R53, R53, R155.reuse ;  /* 0x0000009b35357220 */ /* 0x080fe20000400000 */
[----:B------:R-:W-:Y:S01]  /*95a0*/  ISETP.GT.AND P0, PT, R0, 0x79, P0 ;  /* 0x000000790000780c */ /* 0x000fe20000704270 */
[-C--:B------:R-:W-:Y:S01]  /*95b0*/  FMUL R54, R54, R155.reuse ;  /* 0x0000009b36367220 */ /* 0x080fe20000400000 */
[----:B------:R-:W-:Y:S01]  /*95c0*/  F2FP.BF16.F32.PACK_AB R46, RZ, R46 ;  /* 0x0000002eff2e723e */ /* 0x000fe200000010ff */
[----:B------:R-:W-:Y:S01]  /*95d0*/  FMUL R55, R55, R155 ;  /* 0x0000009b37377220 */ /* 0x000fe20000400000 */
[----:B------:R-:W-:Y:S01]  /*95e0*/  F2FP.BF16.F32.PACK_AB R47, RZ, R47 ;  /* 0x0000002fff2f723e */ /* 0x000fe200000010ff */
[-C--:B------:R-:W-:Y:S01]  /*95f0*/  FMUL R56, R56, R155.reuse ;  /* 0x0000009b38387220 */ /* 0x080fe20000400000 */
[----:B------:R-:W-:Y:S01]  /*9600*/  F2FP.BF16.F32.PACK_AB R48, RZ, R48 ;  /* 0x00000030ff30723e */ /* 0x000fe200000010ff */
[----:B------:R-:W-:Y:S01]  /*9610*/  @P5 STG.E.U16 desc[UR36][R6.64+0xf0], R148 ;  /* 0x0000f09406005986 */ /* 0x000fe2000c101524 */
[----:B0-----:R-:W-:Y:S01]  /*9620*/  IADD3 R4, P5, R23, R6, RZ ;  /* 0x0000000617047210 */ /* 0x001fe20007fbe0ff */
[----:B------:R-:W-:Y:S01]  /*9630*/  FMUL R57, R57, R155 ;  /* 0x0000009b39397220 */ /* 0x000fe20000400000 */
[----:B------:R-:W-:Y:S01]  /*9640*/  F2FP.BF16.F32.PACK_AB R49, RZ, R49 ;  /* 0x00000031ff31723e */ /* 0x000fe200000010ff */
[----:B------:R0:W-:Y:S01]  /*9650*/  @P3 STG.E.U16 desc[UR36][R6.64+0xf2], R149 ;  /* 0x0000f29506003986 */ /* 0x0001e2000c101524 */
[C---:B------:R-:W-:Y:S01]  /*9660*/  ISETP.GT.AND P3, PT, R0.reuse, RZ, P1 ;  /* 0x000000ff0000720c */ /* 0x040fe20000f64270 */
[----:B------:R-:W-:Y:S01]  /*9670*/  IMAD.X R5, R21, 0x1, R7, P5 ;  /* 0x0000000115057824 */ /* 0x000fe200028e0607 */
[C---:B------:R-:W-:Y:S01]  /*9680*/  ISETP.GT.AND P5, PT, R0.reuse, RZ, P2 ;  /* 0x000000ff0000720c */ /* 0x040fe200017a4270 */
        /* <DEDUP_REMOVED lines=11> */
[-C--:B0-----:R-:W-:Y:S01]  /*9740*/  IADD3 R6, P3, R11, R4.reuse, RZ ;  /* 0x000000040b067210 */ /* 0x081fe20007f7e0ff */
[----:B------:R-:W-:Y:S01]  /*9750*/  FMUL R61, R61, R155 ;  /* 0x0000009b3d3d7220 */ /* 0x000fe20000400000 */
[----:B------:R-:W-:Y:S01]  /*9760*/  F2FP.BF16.F32.PACK_AB R53, RZ, R53 ;  /* 0x00000035ff35723e */ /* 0x000fe200000010ff */
[----:B------:R-:W-:Y:S01]  /*9770*/  @P4 STG.E.U16 desc[UR36][R4.64+0x2], R25 ;  /* 0x0000021904004986 */ /* 0x000fe2000c101524 */
[----:B------:R-:W-:Y:S01]  /*9780*/  IADD3 R10, P4, R11, R4, RZ ;  /* 0x000000040b0a7210 */ /* 0x000fe20007f9e0ff */
[C-C-:B------:R-:W-:Y:S01]  /*9790*/  IMAD.X R7, R9.reuse, 0x1, R5.reuse, P3 ;  /* 0x0000000109077824 */ /* 0x140fe200018e0605 */
[----:B------:R-:W-:Y:S01]  /*97a0*/  ISETP.GT.AND P3, PT, R0, 0x9, P2 ;  /* 0x000000090000780c */ /* 0x000fe20001764270 */
[-C--:B------:R-:W-:Y:S01]  /*97b0*/  FMUL R62, R62, R155.reuse ;  /* 0x0000009b3e3e7220 */ /* 0x080fe20000400000 */
[----:B------:R-:W-:Y:S01]  /*97c0*/  F2FP.BF16.F32.PACK_AB R54, RZ, R54 ;  /* 0x00000036ff36723e */ /* 0x000fe200000010ff */
[----:B------:R-:W-:Y:S01]  /*97d0*/  IMAD.X R11, R9, 0x1, R5, P4 ;  /* 0x00000001090b7824 */ /* 0x000fe200020e0605 */
[----:B------:R-:W-:Y:S01]  /*97e0*/  ISETP.GT.AND P4, PT, R0, 0x8, P1 ;  /* 0x000000080000780c */ /* 0x000fe20000f84270 */
[----:B------:R-:W-:Y:S01]  /*97f0*/  FMUL R63, R63, R155 ;  /* 0x0000009b3f3f7220 */ /* 0x000fe20000400000 */
[----:B------:R-:W-:Y:S01]  /*9800*/  F2FP.BF16.F32.PACK_AB R55, RZ, R55 ;  /* 0x00000037ff37723e */ /* 0x000fe200000010ff */
[-C--:B------:R-:W-:Y:S01]  /*9810*/  FMUL R64, R64, R155.reuse ;  /* 0x0000009b40407220 */ /* 0x080fe20000400000 */
        /* <DEDUP_REMOVED lines=8> */
[-C--:B------:R-:W-:Y:S01]  /*98a0*/  FMUL R67, R67, R155.reuse ;  /* 0x0000009b43437220 */ /* 0x080fe20000400000 */
[----:B------:R-:W-:Y:S01]  /*98b0*/  @P4 STG.E.U16 desc[UR36][R4.64+0x10], R28 ;  /* 0x0000101c04004986 */ /* 0x000fe2000c101524 */
[----:B------:R-:W-:Y:S01]  /*98c0*/  ISETP.GT.AND P4, PT, R0, 0x10, P1 ;  /* 0x000000100000780c */ /* 0x000fe20000f84270 */
[-C--:B------:R-:W-:Y:S01]  /*98d0*/  FMUL R68, R68, R155.reuse ;  /* 0x0000009b44447220 */ /* 0x080fe20000400000 */
[----:B------:R-:W-:Y:S01]  /*98e0*/  F2FP.BF16.F32.PACK_AB R58, RZ, R58 ;  /* 0x0000003aff3a723e */ /* 0x000fe200000010ff */
[-C--:B------:R-:W-:Y:S01]  /*98f0*/  FMUL R69, R69, R155.reuse ;  /* 0x0000009b45457220 */ /* 0x080fe20000400000 */
[----:B------:R-:W-:Y:S01]  /*9900*/  @P5 STG.E.U16 desc[UR36][R4.64+0x12], R29 ;  /* 0x0000121d04005986 */ /* 0x000fe2000c101524 */
[----:B------:R-:W-:Y:S01]  /*9910*/  ISETP.GT.AND P5, PT, R0, 0x11, P1 ;  /* 0x000000110000780c */ /* 0x000fe20000fa4270 */
[----:B------:R-:W-:Y:S01]  /*9920*/  FMUL R70, R70, R155 ;  /* 0x0000009b46467220 */ /* 0x000fe20000400000 */
[----:B------:R-:W-:Y:S01]  /*9930*/  F2FP.BF16.F32.PACK_AB R59, RZ, R59 ;  /* 0x0000003bff3b723e */ /* 0x000fe200000010ff */
[----:B------:R0:W-:Y:S01]  /*9940*/  @P0 STG.E.U16 desc[UR36][R6.64+0x10], R30 ;  /* 0x0000101e06000986 */ /* 0x0001e2000c101524 */
        /* <DEDUP_REMOVED lines=9> */
[----:B------:R-:W-:Y:S01]  /*99e0*/  FMUL R73, R73, R155 ;  /* 0x0000009b49497220 */ /* 0x000fe20000400000 */
[----:B------:R-:W-:Y:S01]  /*99f0*/  F2FP.BF16.F32.PACK_AB R62, RZ, R62 ;  /* 0x0000003eff3e723e */ /* 0x000fe200000010ff */
[----:B------:R-:W-:Y:S01]  /*9a00*/  @P5 STG.E.U16 desc[UR36][R4.64+0x22], R33 ;  /* 0x0000222104005986 */ /* 0x000fe2000c101524 */
[----:B------:R-:W-:Y:S01]  /*9a10*/  ISETP.GT.AND P5, PT, R0, 0x19, P1 ;  /* 0x000000190000780c */ /* 0x000fe20000fa4270 */
[--C-:B0-----:R-:W-:Y:S01]  /*9a20*/  @P0 IMAD.MOV.U32 R6, RZ, RZ, R14.reuse ;  /* 0x000000ffff060224 */ /* 0x101fe200078e000e */
[----:B------:R-:W-:Y:S01]  /*9a30*/  @P0 MOV R7, R15 ;  /* 0x0000000f00070202 */ /* 0x000fe20000000f00 */
[----:B------:R-:W-:Y:S01]  /*9a40*/  FMUL R74, R74, R155 ;  /* 0x0000009b4a4a7220 */ /* 0x000fe20000400000 */
[----:B------:R-:W-:Y:S01]  /*9a50*/  F2FP.BF16.F32.PACK_AB R63, RZ, R63 ;  /* 0x0000003fff3f723e */ /* 0x000fe200000010ff */
[-C--:B------:R-:W-:Y:S01]  /*9a60*/  FMUL R75, R75, R155.reuse ;  /* 0x0000009b4b4b7220 */ /* 0x080fe20000400000 */
[----:B------:R-:W-:Y:S01]  /*9a70*/  F2FP.BF16.F32.PACK_AB R64, RZ, R64 ;  /* 0x00000040ff40723e */ /* 0x000fe200000010ff */
[----:B------:R0:W-:Y:S01]  /*9a80*/  @P0 STG.E.U16 desc[UR36][R6.64+0x20], R34 ;  /* 0x0000202206000986 */ /* 0x0001e2000c101524 */
        /* <DEDUP_REMOVED lines=11> */
[--C-:B0-----:R-:W-:Y:S01]  /*9b40*/  @P3 IMAD.MOV.U32 R6, RZ, RZ, R14.reuse ;  /* 0x000000ffff063224 */ /* 0x101fe200078e000e */
[----:B------:R-:W-:Y:S01]  /*9b50*/  F2FP.BF16.F32.PACK_AB R70, RZ, R70 ;  /* 0x00000046ff46723e */ /* 0x000fe200000010ff */
[--C-:B------:R-:W-:Y:S01]  /*9b60*/  @P3 IMAD.MOV.U32 R7, RZ, RZ, R15.reuse ;  /* 0x000000ffff073224 */ /* 0x100fe200078e000f */
[----:B------:R-:W-:Y:S01]  /*9b70*/  F2FP.BF16.F32.PACK_AB R71, RZ, R71 ;  /* 0x00000047ff47723e */ /* 0x000fe200000010ff */
[-C--:B------:R-:W-:Y:S01]  /*9b80*/  FMUL R81, R81, R155.reuse ;  /* 0x0000009b51517220 */ /* 0x080fe20000400000 */
[----:B------:R-:W-:Y:S01]  /*9b90*/  F2FP.BF16.F32.PACK_AB R72, RZ, R72 ;  /* 0x00000048ff48723e */ /* 0x000fe200000010ff */
[-C--:B------:R-:W-:Y:S01]  /*9ba0*/  FMUL R82, R82, R155.reuse ;  /* 0x0000009b52527220 */ /* 0x080fe20000400000 */
[----:B------:R0:W-:Y:S01]  /*9bb0*/  @P3 STG.E.U16 desc[UR36][R6.64+0x22], R35 ;  /* 0x0000222306003986 */ /* 0x0001e2000c101524 */
        /* <DEDUP_REMOVED lines=11> */
[----:B0-----:R-:W-:Y:S01]  /*9c70*/  @P0 IMAD.MOV.U32 R6, RZ, RZ, R14 ;  /* 0x000000ffff060224 */ /* 0x001fe200078e000e */
[----:B------:R-:W-:Y:S01]  /*9c80*/  F2FP.BF16.F32.PACK_AB R76, RZ, R76 ;  /* 0x0000004cff4c723e */ /* 0x000fe200000010ff */
[----:B------:R-:W-:Y:S01]  /*9c90*/  @P0 IMAD.MOV.U32 R7, RZ, RZ, R15 ;  /* 0x000000ffff070224 */ /* 0x000fe200078e000f */
[----:B------:R-:W-:Y:S01]  /*9ca0*/  F2FP.BF16.F32.PACK_AB R77, RZ, R77 ;  /* 0x0000004dff4d723e */ /* 0x000fe200000010ff */
[-C--:B------:R-:W-:Y:S01]  /*9cb0*/  FMUL R86, R86, R155.reuse ;  /* 0x0000009b56567220 */ /* 0x080fe20000400000 */
[----:B------:R-:W-:Y:S01]  /*9cc0*/  F2FP.BF16.F32.PACK_AB R78, RZ, R78 ;  /* 0x0000004eff4e723e */ /* 0x000fe200000010ff */
[----:B------:R-:W-:Y:S01]  /*9cd0*/  FMUL R87, R87, R155 ;  /* 0x0000009b57577220 */ /* 0x000fe20000400000 */
[----:B------:R0:W-:Y:S01]  /*9ce0*/  @P0 STG.E.U16 desc[UR36][R6.64+0x30], R38 ;  /* 0x0000302606000986 */ /* 0x0001e2000c101524 */
[----:B------:R-:W-:-:S02]  /*9cf0*/  ISETP.GT.AND P0, PT, R0, 0x20, P2 ;  /* 0x000000200000780c */ /* 0x000fc40001704270 */
[----:B------:R-:W-:Y:S02]  /*9d00*/  F2FP.BF16.F32.PACK_AB R79, RZ, R79 ;  /* 0x0000004fff4f723e */ /* 0x000fe400000010ff */
[----:B------:R-:W-:Y:S02]  /*9d10*/  F2FP.BF16.F32.PACK_AB R80, RZ, R80 ;  /* 0x00000050ff50723e */ /* 0x000fe400000010ff */
[----:B------:R-:W-:Y:S02]  /*9d20*/  F2FP.BF16.F32.PACK_AB R81, RZ, R81 ;  /* 0x00000051ff51723e */ /* 0x000fe400000010ff */
[----:B------:R-:W-:Y:S02]  /*9d30*/  F2FP.BF16.F32.PACK_AB R82, RZ, R82 ;  /* 0x00000052ff52723e */ /* 0x000fe400000010ff */
[----:B------:R-:W-:Y:S01]  /*9d40*/  F2FP.BF16.F32.PACK_AB R83, RZ, R83 ;  /* 0x00000053ff53723e */ /* 0x000fe200000010ff */
[----:B0-----:R-:W-:Y:S01]  /*9d50*/  @P3 IMAD.MOV.U32 R6, RZ, RZ, R14 ;  /* 0x000000ffff063224 */ /* 0x001fe200078e000e */
[----:B------:R-:W-:Y:S01]  /*9d60*/  F2FP.BF16.F32.PACK_AB R84, RZ, R84 ;  /* 0x00000054ff54723e */ /* 0x000fe200000010ff */
[----:B------:R-:W-:Y:S01]  /*9d70*/  @P3 IMAD.MOV.U32 R7, RZ, RZ, R15 ;  /* 0x000000ffff073224 */ /* 0x000fe200078e000f */
[----:B------:R-:W-:-:S02]  /*9d80*/  F2FP.BF16.F32.PACK_AB R85, RZ, R85 ;  /* 0x00000055ff55723e */ /* 0x000fc400000010ff */
[----:B------:R-:W-:Y:S02]  /*9d90*/  F2FP.BF16.F32.PACK_AB R86, RZ, R86 ;  /* 0x00000056ff56723e */ /* 0x000fe400000010ff */
[----:B------:R0:W-:Y:S01]  /*9da0*/  @P3 STG.E.U16 desc[UR36][R6.64+0x32], R39 ;  /* 0x0000322706003986 */ /* 0x0001e2000c101524 */
[C---:B------:R-:W-:Y:S02]  /*9db0*/  ISETP.GT.AND P3, PT, R0.reuse, 0x21, P2 ;  /* 0x000000210000780c */ /* 0x040fe40001764270 */
[----:B------:R-:W-:Y:S01]  /*9dc0*/  F2FP.BF16.F32.PACK_AB R87, RZ, R87 ;  /* 0x00000057ff57723e */ /* 0x000fe200000010ff */
[----:B------:R-:W-:Y:S01]  /*9dd0*/  @P4 STG.E.U16 desc[UR36][R4.64+0x40], R40 ;  /* 0x0000402804004986 */ /* 0x000fe2000c101524 */
[----:B------:R-:W-:-:S03]  /*9de0*/  ISETP.GT.AND P4, PT, R0, 0x28, P1 ;  /* 0x000000280000780c */ /* 0x000fc60000f84270 */
[----:B------:R-:W-:Y:S01]  /*9df0*/  @P5 STG.E.U16 desc[UR36][R4.64+0x42], R41 ;  /* 0x0000422904005986 */ /* 0x000fe2000c101524 */
[----:B------:R-:W-:Y:S01]  /*9e00*/  ISETP.GT.AND P5, PT, R0, 0x29, P1 ;  /* 0x000000290000780c */ /* 0x000fe20000fa4270 */
[----:B0-----:R-:W-:Y:S02]  /*9e10*/  @P0 IMAD.MOV.U32 R6, RZ, RZ, R14 ;  /* 0x000000ffff060224 */ /* 0x001fe400078e000e */
[----:B------:R-:W-:-:S05]  /*9e20*/  @P0 IMAD.MOV.U32 R7, RZ, RZ, R15 ;  /* 0x000000ffff070224 */ /* 0x000fca00078e000f */
[----:B------:R0:W-:Y:S01]  /*9e30*/  @P0 STG.E.U16 desc[UR36][R6.64+0x40], R42 ;  /* 0x0000402a06000986 */ /* 0x0001e2000c101524 */
[----:B------:R-:W-:Y:S01]  /*9e40*/  ISETP.GT.AND P0, PT, R0, 0x28, P2 ;  /* 0x000000280000780c */ /* 0x000fe20001704270 */
[----:B0-----:R-:W-:Y:S02]  /*9e50*/  @P3 IMAD.MOV.U32 R6, RZ, RZ, R14 ;  /* 0x000000ffff063224 */ /* 0x001fe400078e000e */
[----:B------:R-:W-:-:S05]  /*9e60*/  @P3 IMAD.MOV.U32 R7, RZ, RZ, R15 ;  /* 0x000000ffff073224 */ /* 0x000fca00078e000f */
[----:B------:R0:W-:Y:S01]  /*9e70*/  @P3 STG.E.U16 desc[UR36][R6.64+0x42], R43 ;  /* 0x0000422b06003986 */ /* 0x0001e2000c101524 */
[----:B------:R-:W-:-:S03]  /*9e80*/  ISETP.GT.AND P3, PT, R0, 0x29, P2 ;  /* 0x000000290000780c */ /* 0x000fc60001764270 */
        /* <DEDUP_REMOVED lines=8> */
[----:B0-----:R-:W-:Y:S01]  /*9f10*/  @P3 IMAD.MOV.U32 R6, RZ, RZ, R14 ;  /* 0x000000ffff063224 */ /* 0x001fe200078e000e */
[----:B------:R-:W-:-:S05]  /*9f20*/  @P3 MOV R7, R15 ;  /* 0x0000000f00073202 */ /* 0x000fca0000000f00 */
        /* <DEDUP_REMOVED lines=42> */
[----:B0-----:R-:W-:Y:S01]  /*a1d0*/  @P0 IMAD.MOV.U32 R6, RZ, RZ, R14 ;  /* 0x000000ffff060224 */ /* 0x001fe200078e000e */
[----:B------:R-:W-:-:S05]  /*a1e0*/  @P0 MOV R7, R15 ;  /* 0x0000000f00070202 */ /* 0x000fca0000000f00 */
        /* <DEDUP_REMOVED lines=53> */
[C---:B------:R-:W-:Y:S02]  /*a540*/  ISETP.GT.AND P3, PT, R0.reuse, 0x78, P1 ;  /* 0x000000780000780c */ /* 0x040fe40000f64270 */
[C---:B------:R-:W-:Y:S01]  /*a550*/  ISETP.GT.AND P1, PT, R0.reuse, 0x79, P1 ;  /* 0x000000790000780c */ /* 0x040fe20000f24270 */
[----:B------:R-:W-:Y:S01]  /*a560*/  @P4 STG.E.U16 desc[UR36][R4.64+0xe0], R80 ;  /* 0x0000e05004004986 */ /* 0x000fe2000c101524 */
[----:B------:R-:W-:-:S03]  /*a570*/  ISETP.GT.AND P4, PT, R0, 0x71, P2 ;  /* 0x000000710000780c */ /* 0x000fc60001784270 */
[----:B------:R-:W-:Y:S01]  /*a580*/  @P5 STG.E.U16 desc[UR36][R4.64+0xe2], R81 ;  /* 0x0000e25104005986 */ /* 0x000fe2000c101524 */
[C---:B------:R-:W-:Y:S02]  /*a590*/  ISETP.GT.AND P5, PT, R0.reuse, 0x78, P2 ;  /* 0x000000780000780c */ /* 0x040fe400017a4270 */
[----:B------:R-:W-:Y:S01]  /*a5a0*/  ISETP.GT.AND P2, PT, R0, 0x79, P2 ;  /* 0x000000790000780c */ /* 0x000fe20001744270 */
[----:B0-----:R-:W-:Y:S02]  /*a5b0*/  @P0 IMAD.MOV.U32 R6, RZ, RZ, R14 ;  /* 0x000000ffff060224 */ /* 0x001fe400078e000e */
[----:B------:R-:W-:-:S05]  /*a5c0*/  @P0 IMAD.MOV.U32 R7, RZ, RZ, R15 ;  /* 0x000000ffff070224 */ /* 0x000fca00078e000f */
[----:B------:R0:W-:Y:S02]  /*a5d0*/  @P0 STG.E.U16 desc[UR36][R6.64+0xe0], R82 ;  /* 0x0000e05206000986 */ /* 0x0001e4000c101524 */
[----:B0-----:R-:W-:Y:S02]  /*a5e0*/  @P4 IMAD.MOV.U32 R6, RZ, RZ, R14 ;  /* 0x000000ffff064224 */ /* 0x001fe400078e000e */
[----:B------:R-:W-:-:S05]  /*a5f0*/  @P4 IMAD.MOV.U32 R7, RZ, RZ, R15 ;  /* 0x000000ffff074224 */ /* 0x000fca00078e000f */
[----:B------:R-:W-:Y:S04]  /*a600*/  @P4 STG.E.U16 desc[UR36][R6.64+0xe2], R83 ;  /* 0x0000e25306004986 */ /* 0x000fe8000c101524 */
[----:B------:R-:W-:Y:S04]  /*a610*/  @P3 STG.E.U16 desc[UR36][R4.64+0xf0], R84 ;  /* 0x0000f05404003986 */ /* 0x000fe8000c101524 */
[----:B------:R0:W-:Y:S02]  /*a620*/  @P1 STG.E.U16 desc[UR36][R4.64+0xf2], R85 ;  /* 0x0000f25504001986 */ /* 0x0001e4000c101524 */
[----:B0-----:R-:W-:-:S02]  /*a630*/  @P5 IMAD.MOV.U32 R4, RZ, RZ, R14 ;  /* 0x000000ffff045224 */ /* 0x001fc400078e000e */
[----:B------:R-:W-:-:S05]  /*a640*/  @P5 IMAD.MOV.U32 R5, RZ, RZ, R15 ;  /* 0x000000ffff055224 */ /* 0x000fca00078e000f */
[----:B------:R0:W-:Y:S04]  /*a650*/  @P5 STG.E.U16 desc[UR36][R4.64+0xf0], R86 ;  /* 0x0000f05604005986 */ /* 0x0001e8000c101524 */
[----:B------:R0:W-:Y:S02]  /*a660*/  @P2 STG.E.U16 desc[UR36][R14.64+0xf2], R87 ;  /* 0x0000f2570e002986 */ /* 0x0001e4000c101524 */
.L_x_287:
[----:B------:R-:W-:Y:S05]  /*a670*/  BSYNC B0 ;  /* 0x0000000000007941 */ /* 0x000fea0003800000 */
.L_x_35:
[----:B------:R-:W-:Y:S01]  /*a680*/  ULDC UR4, c[0x0][0xc] ;  /* 0x0000030000047ab9 */ /* 0x000fe20000000800 */
[----:B------:R-:W-:Y:S01]  /*a690*/  ULDC UR5, c[0x0][0x10] ;  /* 0x0000040000057ab9 */ /* 0x000fe20000000800 */
[----:B0-----:R-:W0:Y:S01]  /*a6a0*/  LDC R3, c[0x0][0x14] ;  /* 0x00000500ff037b82 */ /* 0x001e220000000800 */
[----:B------:R-:W-:Y:S01]  /*a6b0*/  UIMAD.WIDE.U32 UR4, UR4, UR5, URZ ;  /* 0x00000005040472a5 */ /* 0x000fe2000f8e003f */
[----:B------:R-:W-:Y:S01]  /*a6c0*/  PRMT R0, RZ, 0x7610, R0 ;  /* 0x00007610ff007816 */ /* 0x000fe20000000000 */
[----:B-----5:R-:W-:Y:S02]  /*a6d0*/  IMAD.MOV.U32 R154, RZ, RZ, -0x1 ;  /* 0xffffffffff9a7424 */ /* 0x020fe400078e00ff */
[----:B------:R-:W-:Y:S02]  /*a6e0*/  IMAD.MOV.U32 R23, RZ, RZ, -0x1 ;  /* 0xffffffffff177424 */ /* 0x000fe400078e00ff */
[----:B0-----:R-:W-:-:S04]  /*a6f0*/  IMAD.WIDE.U32 R16, R3, UR4, R16 ;  /* 0x0000000403107c25 */ /* 0x001fc8000f8e0010 */
[----:B------:R-:W-:Y:S01]  /*a700*/  IMAD R3, R3, UR5, RZ ;  /* 0x0000000503037c24 */ /* 0x000fe2000f8e02ff */
[----:B------:R-:W-:Y:S02]  /*a710*/  ULDC.64 UR4, c[0x0][0x650] ;  /* 0x0001940000047ab9 */ /* 0x000fe40000000a00 */
[----:B------:R-:W-:Y:S01]  /*a720*/  ISETP.GE.U32.AND P0, PT, R16, UR4, PT ;  /* 0x0000000410007c0c */ /* 0x000fe2000bf06070 */
[----:B------:R-:W-:-:S05]  /*a730*/  IMAD.IADD R17, R17, 0x1, R3 ;  /* 0x0000000111117824 */ /* 0x000fca00078e0203 */
[----:B------:R-:W-:-:S13]  /*a740*/  ISETP.GE.U32.AND.EX P0, PT, R17, UR5, PT, P0 ;  /* 0x0000000511007c0c */ /* 0x000fda000bf06100 */
[----:B------:R-:W-:Y:S05]  /*a750*/  @P0 BRA `(.L_x_288) ;  /* 0x0000000400640947 */ /* 0x000fea0003800000 */
[----:B------:R-:W0:Y:S01]  /*a760*/  S2R R12, SR_CTAID.X ;  /* 0x00000000000c7919 */ /* 0x000e220000002500 */
[----:B-12---:R-:W1:Y:S01]  /*a770*/  LDC.64 R10, c[0x0][0x628] ;  /* 0x00018a00ff0a7b82 */ /* 0x006e620000000a00 */
[----:B------:R-:W-:Y:S01]  /*a780*/  ULDC UR4, c[0x0][0x150] ;  /* 0x0000540000047ab9 */ /* 0x000fe20000000800 */
[----:B------:R-:W-:Y:S01]  /*a790*/  MOV R8, R16 ;  /* 0x0000001000087202 */ /* 0x000fe20000000f00 */
[----:B------:R-:W2:Y:S01]  /*a7a0*/  S2R R24, SR_CTAID.Y ;  /* 0x0000000000187919 */ /* 0x000ea20000002600 */
[----:B------:R-:W-:-:S04]  /*a7b0*/  IMAD.MOV.U32 R9, RZ, RZ, R17 ;  /* 0x000000ffff097224 */ /* 0x000fc800078e0011 */
[----:B------:R-:W2:Y:S08]  /*a7c0*/  LDC R21, c[0x0][0x144] ;  /* 0x00005100ff157b82 */ /* 0x000eb00000000800 */
[----:B------:R-:W2:Y:S08]  /*a7d0*/  LDC R0, c[0x0][0x630] ;  /* 0x00018c00ff007b82 */ /* 0x000eb00000000800 */
[----:B------:R-:W2:Y:S01]  /*a7e0*/  LDC.64 R14, c[0x0][0x620] ;  /* 0x00018800ff0e7b82 */ /* 0x000ea20000000a00 */
[----:B-1----:R-:W-:-:S04]  /*a7f0*/  ISETP.NE.U32.AND P0, PT, R10, RZ, PT ;  /* 0x000000ff0a00720c */ /* 0x002fc80003f05070 */
[----:B------:R-:W-:Y:S02]  /*a800*/  ISETP.NE.AND.EX P0, PT, R11, RZ, PT, P0 ;  /* 0x000000ff0b00720c */ /* 0x000fe40003f05300 */
[----:B0-----:R-:W-:-:S05]  /*a810*/  I2FP.F32.U32 R3, R12 ;  /* 0x0000000c00037245 */ /* 0x001fca0000201000 */
[----:B------:R-:W-:-:S04]  /*a820*/  FMUL R3, R3, UR4 ;  /* 0x0000000403037c20 */ /* 0x000fc80008400000 */
[----:B------:R0:W1:Y:S02]  /*a830*/  F2I.U32.TRUNC.NTZ R20, R3 ;  /* 0x0000000300147305 */ /* 0x000064000020f000 */
[----:B------:R-:W-:Y:S05]  /*a840*/  @!P0 BRA `(.L_x_289) ;  /* 0x0000000000288947 */ /* 0x000fea0003800000 */
[----:B0-----:R-:W0:Y:S02]  /*a850*/  LDC R3, c[0x0][0x634] ;  /* 0x00018d00ff037b82 */ /* 0x001e240000000800 */
        /* <DEDUP_REMOVED lines=9> */
.L_x_289:
[----:B------:R-:W5:Y:S01]  /*a8f0*/  LDC.64 R30, c[0x0][0x640] ;  /* 0x00019000ff1e7b82 */ /* 0x000f620000000a00 */
[-CC-:B--2---:R-:W-:Y:S01]  /*a900*/  SHF.R.U64 R23, R8, R0.reuse, R9.reuse ;  /* 0x0000000008177219 */ /* 0x184fe20000001209 */
[----:B-1----:R-:W-:Y:S01]  /*a910*/  IMAD.MOV R20, RZ, RZ, -R20 ;  /* 0x000000ffff147224 */ /* 0x002fe200078e0a14 */
[----:B------:R-:W-:Y:S01]  /*a920*/  SHF.R.U32.HI R0, RZ, R0, R9 ;  /* 0x00000000ff007219 */ /* 0x000fe20000011609 */
[----:B------:R-:W-:Y:S01]  /*a930*/  ULDC UR4, c[0x0][0x154] ;  /* 0x0000550000047ab9 */ /* 0x000fe20000000800 */
[----:B0-----:R-:W-:Y:S01]  /*a940*/  IADD3 R3, P0, RZ, -R23, RZ ;  /* 0x80000017ff037210 */ /* 0x001fe20007f1e0ff */
[----:B------:R-:W-:Y:S02]  /*a950*/  IMAD R26, R21, R20, R12 ;  /* 0x00000014151a7224 */ /* 0x000fe400078e020c */
[----:B------:R-:W0:Y:S01]  /*a960*/  LDC R6, c[0x0][0x618] ;  /* 0x00018600ff067b82 */ /* 0x000e220000000800 */
[----:B------:R-:W-:Y:S02]  /*a970*/  IMAD.MOV.U32 R7, RZ, RZ, 0x1 ;  /* 0x00000001ff077424 */ /* 0x000fe400078e00ff */
[----:B------:R-:W-:-:S04]  /*a980*/  IMAD.X R5, RZ, RZ, ~R0, P0 ;  /* 0x000000ffff057224 */ /* 0x000fc800000e0e00 */
[-C--:B------:R-:W-:Y:S01]  /*a990*/  IMAD R0, R5, R14.reuse, RZ ;  /* 0x0000000e05007224 */ /* 0x080fe200078e02ff */
[----:B------:R-:W1:Y:S01]  /*a9a0*/  LDC R8, c[0x0][0x608] ;  /* 0x00018200ff087b82 */ /* 0x000e620000000800 */
[----:B------:R-:W-:-:S04]  /*a9b0*/  IMAD.WIDE.U32 R4, R3, R14, R16 ;  /* 0x0000000e03047225 */ /* 0x000fc800078e0010 */
[----:B------:R-:W-:Y:S01]  /*a9c0*/  IMAD R3, R3, R15, R0 ;  /* 0x0000000f03037224 */ /* 0x000fe200078e0200 */
[----:B------:R-:W-:Y:S02]  /*a9d0*/  I2FP.F32.U32 R0, R24 ;  /* 0x0000001800007245 */ /* 0x000fe40000201000 */
[----:B------:R-:W2:Y:S01]  /*a9e0*/  LDC R28, c[0x0][0x658] ;  /* 0x00019600ff1c7b82 */ /* 0x000ea20000000800 */
[----:B------:R-:W-:Y:S01]  /*a9f0*/  IMAD.IADD R3, R5, 0x1, R3 ;  /* 0x0000000105037824 */ /* 0x000fe200078e0203 */
[----:B-----5:R-:W-:Y:S01]  /*aa00*/  ISETP.NE.U32.AND P0, PT, R30, RZ, PT ;  /* 0x000000ff1e00720c */ /* 0x020fe20003f05070 */
[----:B------:R-:W-:Y:S01]  /*aa10*/  FMUL R0, R0, UR4 ;  /* 0x0000000400007c20 */ /* 0x000fe20008400000 */
[----:B------:R-:W-:Y:S02]  /*aa20*/  IMAD.MOV.U32 R5, RZ, RZ, -0x1 ;  /* 0xffffffffff057424 */ /* 0x000fe400078e00ff */
[----:B------:R-:W-:Y:S01]  /*aa30*/  ISETP.NE.AND.EX P0, PT, R31, RZ, PT, P0 ;  /* 0x000000ff1f00720c */ /* 0x000fe20003f05300 */
[----:B------:R1:W2:Y:S01]  /*aa40*/  F2I.U32.TRUNC.NTZ R13, R0 ;  /* 0x00000000000d7305 */ /* 0x0002a2000020f000 */
[----:B------:R-:W3:Y:S01]  /*aa50*/  LDC R15, c[0x0][0x148] ;  /* 0x00005200ff0f7b82 */ /* 0x000ee20000000800 */
[----:B0-----:R-:W-:-:S02]  /*aa60*/  SHF.R.U64 R12, R4, R6, R3 ;  /* 0x00000006040c7219 */ /* 0x001fc40000001203 */
[----:B------:R-:W-:-:S05]  /*aa70*/  SHF.R.U32.HI R3, RZ, R6, R3 ;  /* 0x00000006ff037219 */ /* 0x000fca0000011603 */
[----:B------:R-:W0:Y:S01]  /*aa80*/  LDC R20, c[0x0][0x600] ;  /* 0x00018000ff147b82 */ /* 0x000e220000000800 */
[-CC-:B-1----:R-:W-:Y:S02]  /*aa90*/  SHF.R.U64 R10, R12, R8.reuse, R3.reuse ;  /* 0x000000080c0a7219 */ /* 0x182fe40000001203 */
[----:B------:R-:W-:-:S05]  /*aaa0*/  SHF.R.U32.HI R3, RZ, R8, R3 ;  /* 0x00000008ff037219 */ /* 0x000fca0000011603 */
[----:B------:R-:W1:Y:S01]  /*aab0*/  LDC R21, c[0x0][0x648] ;  /* 0x00019200ff157b82 */ /* 0x000e620000000800 */
[-C--:B--2---:R-:W-:Y:S02]  /*aac0*/  SHF.L.U32 R4, R5, R28.reuse, RZ ;  /* 0x0000001c05047219 */ /* 0x084fe400000006ff */
[-CC-:B------:R-:W-:Y:S02]  /*aad0*/  SHF.R.U64 R14, R10, R28.reuse, R3.reuse ;  /* 0x0000001c0a0e7219 */ /* 0x180fe40000001203 */
[----:B------:R-:W-:Y:S02]  /*aae0*/  SHF.R.U32.HI R5, RZ, R28, R3 ;  /* 0x0000001cff057219 */ /* 0x000fe40000011603 */
[----:B------:R-:W-:Y:S01]  /*aaf0*/  LOP3.LUT R153, RZ, R4, RZ, 0x33, !PT ;  /* 0x00000004ff997212 */ /* 0x000fe200078e33ff */
[----:B------:R-:W2:Y:S01]  /*ab00*/  LDC R25, c[0x0][0x638] ;  /* 0x00018e00ff197b82 */ /* 0x000ea20000000800 */
[----:B------:R-:W-:Y:S01]  /*ab10*/  SHF.L.U32 R28, R7, R28, RZ ;  /* 0x0000001c071c7219 */ /* 0x000fe200000006ff */
[----:B------:R-:W-:-:S06]  /*ab20*/  IMAD.MOV.U32 R4, RZ, RZ, R14 ;  /* 0x000000ffff047224 */ /* 0x000fcc00078e000e */
[----:B------:R-:W0:Y:S01]  /*ab30*/  LDC R27, c[0x0][0x610] ;  /* 0x00018400ff1b7b82 */ /* 0x000e220000000800 */
[----:B------:R-:W-:Y:S05]  /*ab40*/  @!P0 BRA `(.L_x_290) ;  /* 0x0000000000288947 */ /* 0x000fea0003800000 */
[----:B------:R-:W5:Y:S02]  /*ab50*/  LDC R3, c[0x0][0x64c] ;  /* 0x00019300ff037b82 */ /* 0x000f640000000800 */
[----:B-----5:R-:W-:-:S05]  /*ab60*/  IADD3 R3, P0, R14, R3, RZ ;  /* 0x000000030e037210 */ /* 0x020fca0007f1e0ff */
        /* <DEDUP_REMOVED lines=8> */
.L_x_290:
[----:B------:R-:W-:Y:S02]  /*abf0*/  ISETP.NE.AND P0, PT, R2, 0x1, PT ;  /* 0x000000010200780c */ /* 0x000fe40003f05270 */
[----:B-1----:R-:W-:Y:S01]  /*ac00*/  SHF.R.U64 R0, R4, R21, R5 ;  /* 0x0000001504007219 */ /* 0x002fe20000001205 */
[----:B0-----:R-:W-:Y:S01]  /*ac10*/  VIADD R5, R20, 0xffffffff ;  /* 0xffffffff14057836 */ /* 0x001fe20000000000 */
[----:B------:R-:W-:Y:S02]  /*ac20*/  LOP3.LUT R153, R10, R153, RZ, 0xc0, !PT ;  /* 0x000000990a997212 */ /* 0x000fe400078ec0ff */
[----:B------:R-:W-:Y:S01]  /*ac30*/  IADD3 R13, -R13, RZ, RZ ;  /* 0x000000ff0d0d7210 */ /* 0x000fe20007ffe1ff */
[----:B------:R-:W-:Y:S01]  /*ac40*/  IMAD.MOV R3, RZ, RZ, -R0 ;  /* 0x000000ffff037224 */ /* 0x000fe200078e0a00 */
[----:B------:R-:W-:Y:S01]  /*ac50*/  LOP3.LUT R5, R12, R5, RZ, 0xc0, !PT ;  /* 0x000000050c057212 */ /* 0x000fe200078ec0ff */
[----:B------:R-:W-:Y:S02]  /*ac60*/  IMAD R153, R28, R0, R153 ;  /* 0x000000001c997224 */ /* 0x000fe400078e0299 */
[----:B--2---:R-:W-:-:S02]  /*ac70*/  IMAD R0, R3, R25, R14 ;  /* 0x0000001903007224 */ /* 0x004fc400078e020e */
[----:B---3--:R-:W-:Y:S02]  /*ac80*/  @P0 IMAD R26, R15, R13, R24 ;  /* 0x0000000d0f1a0224 */ /* 0x008fe400078e0218 */
[----:B------:R-:W-:Y:S02]  /*ac90*/  IMAD R4, R0, R20, R5 ;  /* 0x0000001400047224 */ /* 0x000fe400078e0205 */
[----:B------:R-:W-:Y:S02]  /*aca0*/  IMAD R153, R153, R27, R26 ;  /* 0x0000001b99997224 */ /* 0x000fe400078e021a */
[----:B------:R-:W-:-:S03]  /*acb0*/  IMAD.MOV.U32 R3, RZ, RZ, 0x1 ;  /* 0x00000001ff037424 */ /* 0x000fc600078e00ff */
[----:B------:R-:W-:Y:S02]  /*acc0*/  SEL R154, R4, R153, !P0 ;  /* 0x00000099049a7207 */ /* 0x000fe40004000000 */
[----:B------:R-:W-:Y:S02]  /*acd0*/  PRMT R0, R3, 0x7610, R0 ;  /* 0x0000761003007816 */ /* 0x000fe40000000000 */
[----:B------:R-:W-:-:S07]  /*ace0*/  SEL R153, R153, R4, !P0 ;  /* 0x0000000499997207 */ /* 0x000fce0004000000 */
.L_x_288:
[----:B------:R-:W-:-:S13]  /*acf0*/  LOP3.LUT P0, RZ, R0, 0xff, RZ, 0xc0, !PT ;  /* 0x000000ff00ff7812 */ /* 0x000fda000780c0ff */
[----:B------:R-:W-:Y:S05]  /*ad00*/  @P0 BRA `(.L_x_291) ;  /* 0xffffff6400700947 */ /* 0x000fea000383ffff */
[----:B------:R-:W-:Y:S05]  /*ad10*/  EXIT ;  /* 0x000000000000794d */ /* 0x000fea0003800000 */
.L_x_8:
[----:B0-----:R-:W-:Y:S01]  /*ad20*/  ULDC.64 UR4, c[0x0][0x650] ;  /* 0x0001940000047ab9 */ /* 0x001fe20000000a00 */
        /* <DEDUP_REMOVED lines=25> */
.L_x_293:
[----:B------:R-:W0:Y:S01]  /*aec0*/  LDC.64 R28, c[0x0][0x640] ;  /* 0x00019000ff1c7b82 */ /* 0x000e220000000a00 */
[-CC-:B------:R-:W-:Y:S01]  /*aed0*/  SHF.R.U64 R22, R12, R6.reuse, R13.reuse ;  /* 0x000000060c167219 */ /* 0x180fe2000000120d */
[----:B------:R-:W-:Y:S01]  /*aee0*/  IMAD.MOV.U32 R30, RZ, RZ, 0x1 ;  /* 0x00000001ff1e7424 */ /* 0x000fe200078e00ff */
[----:B------:R-:W-:Y:S02]  /*aef0*/  SHF.R.U32.HI R6, RZ, R6, R13 ;  /* 0x00000006ff067219 */ /* 0x000fe4000001160d */
[----:B------:R-:W-:-:S03]  /*af00*/  IADD3 R11, P0, RZ, -R22, RZ ;  /* 0x80000016ff0b7210 */ /* 0x000fc60007f1e0ff */
[----:B------:R-:W1:Y:S02]  /*af10*/  LDC R10, c[0x0][0x618] ;  /* 0x00018600ff0a7b82 */ /* 0x000e640000000800 */
[----:B------:R-:W-:-:S04]  /*af20*/  IMAD.X R9, RZ, RZ, ~R6, P0 ;  /* 0x000000ffff097224 */ /* 0x000fc800000e0e06 */
[-C--:B------:R-:W-:Y:S02]  /*af30*/  IMAD R6, R9, R24.reuse, RZ ;  /* 0x0000001809067224 */ /* 0x080fe400078e02ff */
[----:B------:R-:W2:Y:S01]  /*af40*/  LDC R12, c[0x0][0x608] ;  /* 0x00018200ff0c7b82 */ /* 0x000ea20000000800 */
[----:B------:R-:W-:-:S04]  /*af50*/  IMAD.WIDE.U32 R8, R11, R24, R16 ;  /* 0x000000180b087225 */ /* 0x000fc800078e0010 */
[----:B------:R-:W-:-:S03]  /*af60*/  IMAD R11, R11, R25, R6 ;  /* 0x000000190b0b7224 */ /* 0x000fc600078e0206 */
[----:B------:R-:W3:Y:S01]  /*af70*/  LDC R27, c[0x0][0x658] ;  /* 0x00019600ff1b7b82 */ /* 0x000ee20000000800 */
[----:B------:R-:W-:Y:S01]  /*af80*/  IMAD.IADD R9, R9, 0x1, R11 ;  /* 0x0000000109097824 */ /* 0x000fe200078e020b */
[----:B0-----:R-:W-:-:S04]  /*af90*/  ISETP.NE.U32.AND P0, PT, R28, RZ, PT ;  /* 0x000000ff1c00720c */ /* 0x001fc80003f05070 */
[----:B------:R-:W-:Y:S02]  /*afa0*/  ISETP.NE.AND.EX P0, PT, R29, RZ, PT, P0 ;  /* 0x000000ff1d00720c */ /* 0x000fe40003f05300 */
[----:B------:R-:W0:Y:S01]  /*afb0*/  LDC R20, c[0x0][0x600] ;  /* 0x00018000ff147b82 */ /* 0x000e220000000800 */
[-CC-:B-1----:R-:W-:Y:S02]  /*afc0*/  SHF.R.U64 R14, R8, R10.reuse, R9.reuse ;  /* 0x0000000a080e7219 */ /* 0x182fe40000001209 */
[----:B------:R-:W-:Y:S02]  /*afd0*/  SHF.R.U32.HI R9, RZ, R10, R9 ;  /* 0x0000000aff097219 */ /* 0x000fe40000011609 */
[----:B------:R-:W-:-:S03]  /*afe0*/  MOV R8, 0xffffffff ;  /* 0xffffffff00087802 */ /* 0x000fc60000000f00 */
[----:B------:R-:W1:Y:S01]  /*aff0*/  LDC R24, c[0x0][0x648] ;  /* 0x00019200ff187b82 */ /* 0x000e620000000800 */
[-CC-:B--2---:R-:W-:Y:S02]  /*b000*/  SHF.R.U64 R23, R14, R12.reuse, R9.reuse ;  /* 0x0000000c0e177219 */ /* 0x184fe40000001209 */
[----:B------:R-:W-:-:S05]  /*b010*/  SHF.R.U32.HI R6, RZ, R12, R9 ;  /* 0x0000000cff067219 */ /* 0x000fca0000011609 */
[----:B------:R-:W2:Y:S01]  /*b020*/  LDC R26, c[0x0][0x638] ;  /* 0x00018e00ff1a7b82 */ /* 0x000ea20000000800 */
[-C--:B---3--:R-:W-:Y:S02]  /*b030*/  SHF.L.U32 R8, R8, R27.reuse, RZ ;  /* 0x0000001b08087219 */ /* 0x088fe400000006ff */
[-CC-:B------:R-:W-:Y:S02]  /*b040*/  SHF.R.U64 R25, R23, R27.reuse, R6.reuse ;  /* 0x0000001b17197219 */ /* 0x180fe40000001206 */
[----:B------:R-:W-:Y:S02]  /*b050*/  LOP3.LUT R32, RZ, R8, RZ, 0x33, !PT ;  /* 0x00000008ff207212 */ /* 0x000fe400078e33ff */
[----:B------:R-:W-:Y:S01]  /*b060*/  SHF.R.U32.HI R9, RZ, R27, R6 ;  /* 0x0000001bff097219 */ /* 0x000fe20000011606 */
[----:B------:R-:W3:Y:S01]  /*b070*/  LDC R31, c[0x0][0x610] ;  /* 0x00018400ff1f7b82 */ /* 0x000ee20000000800 */
[----:B------:R-:W-:Y:S01]  /*b080*/  IMAD.MOV.U32 R8, RZ, RZ, R25 ;  /* 0x000000ffff087224 */ /* 0x000fe200078e0019 */
[----:B------:R-:W-:Y:S06]  /*b090*/  @!P0 BRA `(.L_x_294) ;  /* 0x0000000000288947 */ /* 0x000fec0003800000 */
        /* <DEDUP_REMOVED lines=10> */
.L_x_294:
[----:B------:R-:W-:Y:S01]  /*b140*/  ISETP.NE.AND P0, PT, R2, 0x1, PT ;  /* 0x000000010200780c */ /* 0x000fe20003f05270 */
[----:B------:R-:W-:Y:S01]  /*b150*/  IMAD.MOV.U32 R13, RZ, RZ, R22 ;  /* 0x000000ffff0d7224 */ /* 0x000fe200078e0016 */
[----:B-1----:R-:W-:Y:S01]  /*b160*/  SHF.R.U64 R6, R8, R24, R9 ;  /* 0x0000001808067219 */ /* 0x002fe20000001209 */
[----:B0-----:R-:W-:Y:S01]  /*b170*/  VIADD R9, R20, 0xffffffff ;  /* 0xffffffff14097836 */ /* 0x001fe20000000000 */
[----:B------:R-:W-:Y:S02]  /*b180*/  SHF.L.U32 R30, R30, R27, RZ ;  /* 0x0000001b1e1e7219 */ /* 0x000fe400000006ff */
[----:B------:R-:W-:Y:S01]  /*b190*/  LOP3.LUT R5, R23, R32, RZ, 0xc0, !PT ;  /* 0x0000002017057212 */ /* 0x000fe200078ec0ff */
[----:B------:R-:W-:-:S04]  /*b1a0*/  IMAD.MOV R8, RZ, RZ, -R6 ;  /* 0x000000ffff087224 */ /* 0x000fc800078e0a06 */
[----:B------:R-:W-:Y:S01]  /*b1b0*/  IMAD R6, R30, R6, R5 ;  /* 0x000000061e067224 */ /* 0x000fe200078e0205 */
[----:B------:R-:W-:Y:S01]  /*b1c0*/  LOP3.LUT R5, R14, R9, RZ, 0xc0, !PT ;  /* 0x000000090e057212 */ /* 0x000fe200078ec0ff */
[----:B------:R-:W-:Y:S02]  /*b1d0*/  @P0 IMAD R3, R7, R21, R4 ;  /* 0x0000001507030224 */ /* 0x000fe400078e0204 */
[----:B--2---:R-:W-:Y:S02]  /*b1e0*/  IMAD R4, R8, R26, R25 ;  /* 0x0000001a08047224 */ /* 0x004fe400078e0219 */
[----:B---3--:R-:W-:Y:S02]  /*b1f0*/  IMAD R3, R6, R31, R3 ;  /* 0x0000001f06037224 */ /* 0x008fe400078e0203 */
[----:B------:R-:W-:Y:S02]  /*b200*/  IMAD R4, R4, R20, R5 ;  /* 0x0000001404047224 */ /* 0x000fe400078e0205 */
[----:B------:R-:W-:-:S03]  /*b210*/  IMAD.MOV.U32 R6, RZ, RZ, 0x1 ;  /* 0x00000001ff067424 */ /* 0x000fc600078e00ff */
[----:B------:R-:W-:Y:S02]  /*b220*/  SEL R20, R4, R3, !P0 ;  /* 0x0000000304147207 */ /* 0x000fe40004000000 */
[----:B------:R-:W-:-:S07]  /*b230*/  SEL R11, R3, R4, !P0 ;  /* 0x00000004030b7207 */ /* 0x000fce0004000000 */
.L_x_292:
[----:B------:R-:W-:-:S08]  /*b240*/  NOP ;  /* 0x0000000000007918 */ /* 0x000fd00000000000 */
[----:B------:R-:W0:-:S00]  /*b250*/  USETMAXREG.DEALLOC.CTAPOOL 0x28 ;  /* 0x00000028000079c8 */ /* 0x000e0000080e0500 */
[----:B0-----:R-:W-:-:S13]  /*b260*/  ISETP.NE.AND P0, PT, R0, RZ, PT ;  /* 0x000000ff0000720c */ /* 0x001fda0003f05270 */
[----:B------:R-:W-:Y:S05]  /*b270*/  @P0 EXIT ;  /* 0x000000000000094d */ /* 0x000fea0003800000 */
[----:B------:R-:W-:Y:S01]  /*b280*/  LOP3.LUT P0, RZ, R6, 0xff, RZ, 0xc0, !PT ;  /* 0x000000ff06ff7812 */ /* 0x000fe2000780c0ff */
[----:B------:R-:W-:Y:S02]  /*b290*/  IMAD.MOV.U32 R0, RZ, RZ, 0x1 ;  /* 0x00000001ff007424 */ /* 0x000fe400078e00ff */
[----:B------:R-:W-:-:S10]  /*b2a0*/  IMAD.MOV.U32 R12, RZ, RZ, RZ ;  /* 0x000000ffff0c7224 */ /* 0x000fd400078e00ff */
[----:B------:R-:W-:Y:S05]  /*b2b0*/  @!P0 BRA `(.L_x_295) ;  /* 0x0000000c007c8947 */ /* 0x000fea0003800000 */
[----:B------:R-:W0:Y:S01]  /*b2c0*/  LDC R0, c[0x0][0x28c] ;  /* 0x0000a300ff007b82 */ /* 0x000e220000000800 */
[----:B------:R-:W-:Y:S01]  /*b2d0*/  ULDC UR5, c[0x0][0x658] ;  /* 0x0001960000057ab9 */ /* 0x000fe20000000800 */
[----:B------:R-:W-:Y:S01]  /*b2e0*/  UMOV UR11, 0xffffffff ;  /* 0xffffffff000b7882 */ /* 0x000fe20000000000 */
[----:B------:R-:W-:Y:S01]  /*b2f0*/  UMOV UR15, 0x1 ;  /* 0x00000001000f7882 */ /* 0x000fe20000000000 */
[----:B------:R-:W-:Y:S01]  /*b300*/  USHF.L.U32 UR11, UR11, UR5, URZ ;  /* 0x000000050b0b7299 */ /* 0x000fe2000800063f */
[----:B------:R-:W-:Y:S01]  /*b310*/  BSSY B0, `(.L_x_295) ;  /* 0x00000d9000007945 */ /* 0x000fe20003800000 */
[----:B------:R-:W-:Y:S01]  /*b320*/  ULDC UR9, c[0x0][0xc] ;  /* 0x0000030000097ab9 */ /* 0x000fe20000000800 */
[----:B------:R-:W-:Y:S01]  /*b330*/  ULDC UR14, c[0x0][0x10] ;  /* 0x00000400000e7ab9 */ /* 0x000fe20000000800 */
[----:B------:R-:W1:Y:S01]  /*b340*/  S2UR UR8, SR_CgaCtaId ;  /* 0x00000000000879c3 */ /* 0x000e620000008800 */
[----:B------:R-:W-:Y:S01]  /*b350*/  ULOP3.LUT UR13, URZ, UR11, URZ, 0x33, !UPT ;  /* 0x0000000b3f0d7292 */ /* 0x000fe2000f8e333f */
[----:B------:R-:W-:Y:S01]  /*b360*/  IMAD.MOV.U32 R10, RZ, RZ, 0x1 ;  /* 0x00000001ff0a7424 */ /* 0x000fe200078e00ff */
[----:B------:R-:W-:Y:S01]  /*b370*/  LOP3.LUT R9, R19, 0x2, RZ, 0xfc, !PT ;  /* 0x0000000213097812 */ /* 0x000fe200078efcff */
[----:B------:R-:W-:Y:S01]  /*b380*/  IMAD.MOV.U32 R12, RZ, RZ, RZ ;  /* 0x000000ffff0c7224 */ /* 0x000fe200078e00ff */
[----:B------:R-:W-:Y:S01]  /*b390*/  ULDC UR4, c[0x0][0x600] ;  /* 0x0001800000047ab9 */ /* 0x000fe20000000800 */
[----:B------:R-:W-:Y:S01]  /*b3a0*/  UMOV UR18, 0x5 ;  /* 0x0000000500127882 */ /* 0x000fe20000000000 */
[----:B------:R-:W-:-:S02]  /*b3b0*/  UIADD3 UR4, UR4, -0x1, URZ ;  /* 0xffffffff04047890 */ /* 0x000fc4000fffe03f */
[----:B------:R-:W-:Y:S01]  /*b3c0*/  USHF.L.U32 UR5, UR15, UR5, URZ ;  /* 0x000000050f057299 */ /* 0x000fe2000800063f */
[----:B------:R-:W-:Y:S01]  /*b3d0*/  ULDC.64 UR28, c[0x0][0x198] ;  /* 0x00006600001c7ab9 */ /* 0x000fe20000000a00 */
[----:B0-----:R-:W-:-:S05]  /*b3e0*/  VIADD R0, R0, 0x1f ;  /* 0x0000001f00007836 */ /* 0x001fca0000000000 */
[----:B------:R-:W-:Y:S01]  /*b3f0*/  SHF.R.S32.HI R3, RZ, 0x1f, R0 ;  /* 0x0000001fff037819 */ /* 0x000fe20000011400 */
[----:B-1----:R-:W-:-:S03]  /*b400*/  ULOP3.LUT UR10, UR8, 0x1, URZ, 0xc0, !UPT ;  /* 0x00000001080a7892 */ /* 0x002fc6000f8ec03f */
[----:B------:R-:W-:Y:S01]  /*b410*/  LEA.HI R3, R3, R0, RZ, 0x5 ;  /* 0x0000000003037211 */ /* 0x000fe200078f28ff */
[----:B------:R-:W-:Y:S01]  /*b420*/  USHF.R.U32.HI UR25, URZ, 0x1, UR8 ;  /* 0x000000013f197899 */ /* 0x000fe20008011608 */
[----:B------:R-:W-:Y:S01]  /*b430*/  MOV R0, 0x1 ;  /* 0x0000000100007802 */ /* 0x000fe20000000f00 */
[----:B------:R-:W-:Y:S01]  /*b440*/  USHF.L.U32 UR6, UR8, 0x6, URZ ;  /* 0x0000000608067899 */ /* 0x000fe2000800063f */
[----:B------:R-:W-:Y:S01]  /*b450*/  SHF.R.S32.HI R3, RZ, 0x5, R3 ;  /* 0x00000005ff037819 */ /* 0x000fe20000011403 */
[----:B------:R-:W-:Y:S02]  /*b460*/  USHF.L.U32 UR7, UR8, 0xb, URZ ;  /* 0x0000000b08077899 */ /* 0x000fe4000800063f */
[----:B------:R-:W-:Y:S02]  /*b470*/  ULOP3.LUT UR8, UR8, 0xfffffffe, URZ, 0xc0, !UPT ;  /* 0xfffffffe08087892 */ /* 0x000fe4000f8ec03f */
[----:B------:R-:W-:Y:S01]  /*b480*/  UISETP.GT.U32.AND UP0, UPT, UR10, 0xffff, UPT ;  /* 0x0000ffff0a00788c */ /* 0x000fe2000bf04070 */
[----:B------:R-:W-:Y:S01]  /*b490*/  VIADD R8, R3, 0x1 ;  /* 0x0000000103087836 */ /* 0x000fe20000000000 */
[----:B------:R-:W-:-:S02]  /*b4a0*/  USHF.L.U32 UR11, UR15, UR8, URZ ;  /* 0x000000080f0b7299 */ /* 0x000fc4000800063f */
[----:B------:R-:W-:Y:S02]  /*b4b0*/  ULOP3.LUT UR12, UR8, 0x1, URZ, 0xfc, !UPT ;  /* 0x00000001080c7892 */ /* 0x000fe4000f8efc3f */
[----:B------:R-:W-:Y:S02]  /*b4c0*/  UIMAD.WIDE.U32 UR8, UR9, UR14, URZ ;  /* 0x0000000e090872a5 */ /* 0x000fe4000f8e003f */
[----:B------:R-:W-:Y:S01]  /*b4d0*/  USEL UR10, UR10, 0xffff, !UP0 ;  /* 0x0000ffff0a0a7887 */ /* 0x000fe2000c000000 */
[----:B------:R-:W-:Y:S01]  /*b4e0*/  ULDC UR14, c[0x0][0x14] ;  /* 0x00000500000e7ab9 */ /* 0x000fe20000000800 */
[----:B------:R-:W-:Y:S02]  /*b4f0*/  USHF.L.U32 UR12, UR15, UR12, URZ ;  /* 0x0000000c0f0c7299 */ /* 0x000fe4000800063f */
[----:B------:R-:W-:Y:S02]  /*b500*/  UIMAD.WIDE.U32 UR26, UR8, UR14, URZ ;  /* 0x0000000e081a72a5 */ /* 0x000fe4000f8e003f */
[----:B------:R-:W-:-:S02]  /*b510*/  UIMAD UR21, UR9, UR14, URZ ;  /* 0x0000000e091572a4 */ /* 0x000fc4000f8e023f */
[----:B------:R-:W-:Y:S02]  /*b520*/  ULOP3.LUT UR10, UR10, 0xffff, URZ, 0xc0, !UPT ;  /* 0x0000ffff0a0a7892 */ /* 0x000fe4000f8ec03f */
[----:B------:R-:W-:Y:S02]  /*b530*/  ULOP3.LUT UR6, UR6, 0x40, URZ, 0xc0, !UPT ;  /* 0x0000004006067892 */ /* 0x000fe4000f8ec03f */
[----:B------:R-:W-:Y:S02]  /*b540*/  ULOP3.LUT UR7, UR7, 0x800, URZ, 0xc0, !UPT ;  /* 0x0000080007077892 */ /* 0x000fe4000f8ec03f */
[----:B------:R-:W-:Y:S02]  /*b550*/  ULOP3.LUT UR19, UR11, UR12, URZ, 0xfc, !UPT ;  /* 0x0000000c0b137292 */ /* 0x000fe4000f8efc3f */
[----:B------:R-:W-:Y:S02]  /*b560*/  UIADD3 UR21, UR27, UR21, URZ ;  /* 0x000000151b157290 */ /* 0x000fe4000fffe03f */
[----:B------:R-:W-:-:S12]  /*b570*/  USHF.L.U32 UR18, UR18, UR10, URZ ;  /* 0x0000000a12127299 */ /* 0x000fd8000800063f */
.L_x_306:
[----:B------:R-:W-:-:S03]  /*b580*/  UMOV UR8, 0xffffffff ;  /* 0xffffffff00087882 */ /* 0x000fc60000000000 */
[----:B------:R-:W-:Y:S05]  /*b590*/  BRA.DIV UR8, `(.L_x_296) ;  /* 0x0000001208607947 */ /* 0x000fea000b800000 */
[----:B------:R-:W-:-:S13]  /*b5a0*/  ELECT P6, URZ, PT ;  /* 0x00000000003f782f */ /* 0x000fda00038c0000 */
.L_x_322:
[----:B------:R-:W0:Y:S01]  /*b5b0*/  LDC R4, c[0x0][0x28c] ;  /* 0x0000a300ff047b82 */ /* 0x000e220000000800 */
[----:B------:R-:W-:Y:S01]  /*b5c0*/  BSSY B1, `(.L_x_297) ;  /* 0x000003c000017945 */ /* 0x000fe20003800000 */
[----:B0-----:R-:W-:-:S13]  /*b5d0*/  ISETP.LT.OR P6, PT, R4, 0x1, !P6 ;  /* 0x000000010400780c */ /* 0x001fda00077c1670 */
[----:B------:R-:W-:Y:S05]  /*b5e0*/  @P6 BRA `(.L_x_298) ;  /* 0x0000000000e46947 */ /* 0x000fea0003800000 */
[----:B------:R-:W-:Y:S01]  /*b5f0*/  LEA R11, R11, UR25, 0x1 ;  /* 0x000000190b0b7c11 */ /* 0x000fe2000f8e08ff */
[----:B------:R-:W-:Y:S01]  /*b600*/  IMAD.MOV.U32 R21, RZ, RZ, RZ ;  /* 0x000000ffff157224 */ /* 0x000fe200078e00ff */
[----:B------:R-:W-:Y:S01]  /*b610*/  LEA R20, R20, UR6, 0x7 ;  /* 0x0000000614147c11 */ /* 0x000fe2000f8e38ff */
[----:B------:R-:W-:Y:S02]  /*b620*/  IMAD.MOV.U32 R4, RZ, RZ, R8 ;  /* 0x000000ffff047224 */ /* 0x000fe400078e0008 */
[----:B------:R-:W-:Y:S02]  /*b630*/  IMAD.MOV.U32 R5, RZ, RZ, R0 ;  /* 0x000000ffff057224 */ /* 0x000fe400078e0000 */
[----:B------:R-:W-:Y:S02]  /*b640*/  IMAD.MOV.U32 R6, RZ, RZ, R12 ;  /* 0x000000ffff067224 */ /* 0x000fe400078e000c */
[----:B------:R-:W-:-:S07]  /*b650*/  IMAD.SHL.U32 R15, R11, 0x80, RZ ;  /* 0x000000800b0f7824 */ /* 0x000fce00078e00ff */
.L_x_301:
[----:B------:R-:W0:Y:S01]  /*b660*/  S2R R14, SR_CgaCtaId ;  /* 0x00000000000e7919 */ /* 0x000e220000008800 */
[----:B------:R-:W-:Y:S02]  /*b670*/  MOV R7, 0x400 ;  /* 0x0000040000077802 */ /* 0x000fe40000000f00 */
[----:B------:R-:W-:-:S13]  /*b680*/  LOP3.LUT P1, RZ, R18, 0x7f, RZ, 0xc0, !PT ;  /* 0x0000007f12ff7812 */ /* 0x000fda000782c0ff */
[----:B------:R-:W1:Y:S01]  /*b690*/  @!P1 LDC R11, c[0x0][0x500] ;  /* 0x00014000ff0b9b82 */ /* 0x000e620000000800 */
[----:B0-----:R-:W-:Y:S02]  /*b6a0*/  LEA R22, R14, R7, 0x18 ;  /* 0x000000070e167211 */ /* 0x001fe400078ec0ff */
[----:B------:R-:W-:-:S03]  /*b6b0*/  SHF.L.U32 R7, R5, 0x1f, RZ ;  /* 0x0000001f05077819 */ /* 0x000fc600000006ff */
[----:B------:R-:W-:-:S04]  /*b6c0*/  IMAD R14, R6, 0x8, R22 ;  /* 0x00000008060e7824 */ /* 0x000fc800078e0216 */
[----:B------:R-:W0:Y:S02]  /*b6d0*/  SYNCS.PHASECHK.TRANS64.TRYWAIT P0, [R14+URZ+0x48], R7 ;  /* 0x000048070e0075a7 */ /* 0x000e24000800017f */
[----:B01----:R-:W-:Y:S05]  /*b6e0*/  @!P0 BRA `(.L_x_299) ;  /* 0x00000010002c8947 */ /* 0x003fea0003800000 */
.L_x_323:
[----:B0-----:R-:W-:Y:S01]  /*b6f0*/  PRMT R7, R9, 0x9910, RZ ;  /* 0x0000991009077816 */ /* 0x001fe200000000ff */
[----:B------:R0:W-:Y:S03]  /*b700*/  @!P1 SYNCS.ARRIVE.TRANS64 RZ, [R14+URZ], R11 ;  /* 0x0000000b0eff99a7 */ /* 0x0001e6000800003f */
[----:B------:R-:W-:-:S13]  /*b710*/  ISETP.NE.AND P0, PT, R7, 0x2, PT ;  /* 0x000000020700780c */ /* 0x000fda0003f05270 */
[----:B0-----:R-:W-:Y:S05]  /*b720*/  @P0 BRA `(.L_x_300) ;  /* 0x0000000000040947 */ /* 0x001fea0003800000 */
[----:B------:R-:W-:Y:S01]  /*b730*/  BPT.TRAP 0x1 ;  /* 0x000000040000795c */ /* 0x000fe20000300000 */
.L_x_300:
[----:B------:R-:W-:Y:S01]  /*b740*/  LEA R7, R6, UR25, 0x1 ;  /* 0x0000001906077c11 */ /* 0x000fe2000f8e08ff */
[----:B------:R-:W-:Y:S01]  /*b750*/  VIADD R4, R4, 0xffffffff ;  /* 0xffffffff04047836 */ /* 0x000fe20000000000 */
[----:B------:R-:W-:Y:S01]  /*b760*/  R2UR UR23, R15 ;  /* 0x000000000f1772ca */ /* 0x000fe200000e0000 */
[----:B------:R-:W-:Y:S01]  /*b770*/  UIADD3 UR14, UP0, UR28, 0xf0, URZ ;  /* 0x000000f01c0e7890 */ /* 0x000fe2000ff1e03f */
[----:B------:R-:W-:Y:S01]  /*b780*/  R2UR UR9, R14 ;  /* 0x000000000e0972ca */ /* 0x000fe200000e0000 */
[----:B------:R-:W-:Y:S01]  /*b790*/  IMAD.SHL.U32 R7, R7, 0x1000, RZ ;  /* 0x0000100007077824 */ /* 0x000fe200078e00ff */
[----:B------:R-:W-:Y:S01]  /*b7a0*/  R2UR UR10, R21 ;  /* 0x00000000150a72ca */ /* 0x000fe200000e0000 */
[----:B------:R-:W-:Y:S01]  /*b7b0*/  UIADD3 UR32, UP1, UR28, 0x1f0, URZ ;  /* 0x000001f01c207890 */ /* 0x000fe2000ff3e03f */
[----:B------:R-:W-:Y:S01]  /*b7c0*/  R2UR UR12, R13 ;  /* 0x000000000d0c72ca */ /* 0x000fe200000e0000 */
[--C-:B------:R-:W-:Y:S01]  /*b7d0*/  IMAD R11, R7, 0x2, R22.reuse ;  /* 0x00000002070b7824 */ /* 0x100fe200078e0216 */
[----:B------:R-:W-:Y:S01]  /*b7e0*/  LEA R7, R6, UR7, 0xc ;  /* 0x0000000706077c11 */ /* 0x000fe2000f8e60ff */
[----:B------:R-:W-:Y:S01]  /*b7f0*/  UIADD3.X UR15, URZ, UR29, URZ, UP0, !UPT ;  /* 0x0000001d3f0f7290 */ /* 0x000fe200087fe43f */
[----:B------:R-:W-:Y:S01]  /*b800*/  R2UR UR24, R20 ;  /* 0x00000000141872ca */ /* 0x000fe200000e0000 */
[----:B------:R-:W-:Y:S01]  /*b810*/  UPRMT UR20, URZ, 0x5410, UR18 ;  /* 0x000054103f147896 */ /* 0x000fe20008000012 */
[----:B------:R-:W-:Y:S01]  /*b820*/  R2UR UR8, R11 ;  /* 0x000000000b0872ca */ /* 0x000fe200000e0000 */
[----:B------:R-:W-:Y:S01]  /*b830*/  IMAD R7, R7, 0x2, R22 ;  /* 0x0000000207077824 */ /* 0x000fe200078e0216 */
[----:B------:R-:W-:Y:S01]  /*b840*/  ISETP.GT.AND P1, PT, R4, 0x1, PT ;  /* 0x000000010400780c */ /* 0x000fe20003f24270 */
[----:B------:R-:W-:Y:S01]  /*b850*/  VIADD R6, R6, 0x1 ;  /* 0x0000000106067836 */ /* 0x000fe20000000000 */
[----:B------:R-:W-:Y:S01]  /*b860*/  UPRMT UR30, URZ, 0x5410, UR19 ;  /* 0x000054103f1e7896 */ /* 0x000fe20008000013 */
[----:B------:R-:W-:Y:S01]  /*b870*/  IADD3 R21, R21, 0x20, RZ ;  /* 0x0000002015157810 */ /* 0x000fe20007ffe0ff */
[----:B------:R-:W-:Y:S01]  /*b880*/  UIADD3.X UR33, URZ, UR29, URZ, UP1, !UPT ;  /* 0x0000001d3f217290 */ /* 0x000fe20008ffe43f */
[----:B------:R-:W-:Y:S01]  /*b890*/  R2UR UR11, R7 ;  /* 0x00000000070b72ca */ /* 0x000fe200000e0000 */
[----:B------:R-:W-:Y:S01]  /*b8a0*/  UMOV UR16, 0x0 ;  /* 0x0000000000107882 */ /* 0x000fe20000000000 */
[----:B------:R-:W-:Y:S01]  /*b8b0*/  UMOV UR17, 0x10000000 ;  /* 0x1000000000117882 */ /* 0x000fe20000000000 */
[----:B------:R-:W-:-:S03]  /*b8c0*/  ISETP.NE.AND P0, PT, R6, 0x9, PT ;  /* 0x000000090600780c */ /* 0x000fc60003f05270 */
[----:B------:R-:W-:Y:S01]  /*b8d0*/  UIADD3 UR8, UR8, 0x180, URZ ;  /* 0x0000018008087890 */ /* 0x000fe2000fffe03f */
[----:B------:R-:W-:Y:S02]  /*b8e0*/  SEL R14, RZ, 0x1, P0 ;  /* 0x00000001ff0e7807 */ /* 0x000fe40000000000 */
[----:B------:R-:W-:Y:S02]  /*b8f0*/  SEL R6, R6, RZ, P0 ;  /* 0x000000ff06067207 */ /* 0x000fe40000000000 */
[----:B------:R-:W-:Y:S02]  /*b900*/  LOP3.LUT R5, R5, R14, RZ, 0x3c, !PT ;  /* 0x0000000e05057212 */ /* 0x000fe400078e3cff */
[----:B------:R-:W-:-:S03]  /*b910*/  UIADD3 UR22, UR11, 0x24180, URZ ;  /* 0x000241800b167890 */ /* 0x000fc6000fffe03f */
[----:B------:R-:W-:Y:S02]  /*b920*/  UMOV UR11, UR23 ;  /* 0x00000017000b7c82 */ /* 0x000fe40008000000 */
[----:B------:R0:W-:Y:S02]  /*b930*/  UTMALDG.3D.MULTICAST [UR8], [UR14], UR20, desc[UR16] ;  /* 0x000010080e0073b4 */ /* 0x0001e40008011814 */
[----:B0-----:R-:W-:Y:S01]  /*b940*/  UMOV UR8, UR22 ;  /* 0x0000001600087c82 */ /* 0x001fe20008000000 */
[----:B------:R-:W-:Y:S02]  /*b950*/  UMOV UR11, UR24 ;  /* 0x00000018000b7c82 */ /* 0x000fe40008000000 */
[----:B------:R0:W-:Y:S02]  /*b960*/  UTMALDG.3D.MULTICAST [UR8], [UR32], UR30, desc[UR16] ;  /* 0x00001008200073b4 */ /* 0x0001e4000801181e */
[----:B0-----:R-:W-:Y:S05]  /*b970*/  @P1 BRA `(.L_x_301) ;  /* 0xfffffffc00381947 */ /* 0x001fea000383ffff */
.L_x_298:
[----:B------:R-:W-:Y:S05]  /*b980*/  BSYNC B1 ;  /* 0x0000000000017941 */ /* 0x000fea0003800000 */
.L_x_297:
[----:B------:R-:W-:Y:S01]  /*b990*/  LOP3.LUT P1, RZ, R10, 0xff, RZ, 0xc0, !PT ;  /* 0x000000ff0aff7812 */ /* 0x000fe2000782c0ff */
[C---:B------:R-:W-:Y:S01]  /*b9a0*/  IMAD.IADD R12, R3.reuse, 0x1, R12 ;  /* 0x00000001030c7824 */ /* 0x040fe200078e020c */
[----:B------:R-:W-:Y:S01]  /*b9b0*/  ULDC.64 UR8, c[0x0][0x650] ;  /* 0x0001940000087ab9 */ /* 0x000fe20000000a00 */
[C---:B------:R-:W-:Y:S01]  /*b9c0*/  ISETP.GE.U32.AND P2, PT, R3.reuse, 0x9, PT ;  /* 0x000000090300780c */ /* 0x040fe20003f46070 */
[----:B------:R-:W-:Y:S01]  /*b9d0*/  BSSY B1, `(.L_x_302) ;  /* 0x000006a000017945 */ /* 0x000fe20003800000 */
[----:B------:R-:W-:Y:S01]  /*b9e0*/  IMAD.MOV.U32 R11, RZ, RZ, -0x1 ;  /* 0xffffffffff0b7424 */ /* 0x000fe200078e00ff */
[----:B------:R-:W-:Y:S01]  /*b9f0*/  ISETP.GT.U32.AND P0, PT, R12, 0x8, PT ;  /* 0x000000080c00780c */ /* 0x000fe20003f04070 */
[----:B------:R-:W-:Y:S01]  /*ba00*/  IMAD.MOV.U32 R20, RZ, RZ, -0x1 ;  /* 0xffffffffff147424 */ /* 0x000fe200078e00ff */
[----:B------:R-:W-:Y:S01]  /*ba10*/  PRMT R10, RZ, 0x7610, R10 ;  /* 0x00007610ff0a7816 */ /* 0x000fe2000000000a */
[----:B------:R-:W-:Y:S01]  /*ba20*/  IMAD.MOV.U32 R13, RZ, RZ, -0x1 ;  /* 0xffffffffff0d7424 */ /* 0x000fe200078e00ff */
[----:B------:R-:W-:-:S03]  /*ba30*/  ISETP.LT.U32.AND P0, PT, R3, 0x9, P0 ;  /* 0x000000090300780c */ /* 0x000fc60000701070 */
[----:B------:R-:W0:Y:S01]  /*ba40*/  @P1 S2R R5, SR_CgaCtaId ;  /* 0x0000000000051919 */ /* 0x000e220000008800 */
[----:B------:R-:W-:-:S04]  /*ba50*/  @P1 MOV R4, 0x400 ;  /* 0x0000040000041802 */ /* 0x000fc80000000f00 */
[----:B0-----:R-:W-:Y:S01]  /*ba60*/  @P1 LEA R6, R5, R4, 0x18 ;  /* 0x0000000405061211 */ /* 0x001fe200078ec0ff */
[----:B------:R-:W-:-:S03]  /*ba70*/  IMAD.WIDE.U32 R4, R12, 0x38e38e39, RZ ;  /* 0x38e38e390c047825 */ /* 0x000fc600078e00ff */
[----:B------:R0:W-:Y:S01]  /*ba80*/  @P1 SYNCS.ARRIVE.TRANS64.A1T0 RZ, [R6+URZ+0xa8], RZ ;  /* 0x0000a8ff06ff19a7 */ /* 0x0001e2000810003f */
[----:B------:R-:W-:Y:S02]  /*ba90*/  IADD3 R16, P1, R16, UR26, RZ ;  /* 0x0000001a10107c10 */ /* 0x000fe4000ff3e0ff */
[----:B------:R-:W-:Y:S02]  /*baa0*/  SHF.R.U32.HI R7, RZ, 0x1, R5 ;  /* 0x00000001ff077819 */ /* 0x000fe40000011605 */
[----:B------:R-:W-:Y:S02]  /*bab0*/  SEL R5, RZ, 0x1, !P0 ;  /* 0x00000001ff057807 */ /* 0x000fe40004000000 */
[----:B------:R-:W-:Y:S01]  /*bac0*/  IADD3.X R17, R17, UR21, RZ, P1, !PT ;  /* 0x0000001511117c10 */ /* 0x000fe20008ffe4ff */
[----:B------:R-:W-:Y:S01]  /*bad0*/  IMAD R12, R7, -0x9, R12 ;  /* 0xfffffff7070c7824 */ /* 0x000fe200078e020c */
[----:B------:R-:W-:Y:S02]  /*bae0*/  ISETP.GE.U32.AND P0, PT, R16, UR8, PT ;  /* 0x0000000810007c0c */ /* 0x000fe4000bf06070 */
[----:B------:R-:W-:-:S02]  /*baf0*/  LOP3.LUT R0, R0, R5, RZ, 0x3c, !PT ;  /* 0x0000000500007212 */ /* 0x000fc400078e3cff */
[----:B------:R-:W-:Y:S02]  /*bb00*/  ISETP.GE.U32.AND.EX P0, PT, R17, UR9, PT, P0 ;  /* 0x0000000911007c0c */ /* 0x000fe4000bf06100 */
[----:B------:R-:W-:Y:S02]  /*bb10*/  @P2 LOP3.LUT R0, R0, 0x1, R7, 0x78, !PT ;  /* 0x0000000100002812 */ /* 0x000fe400078e7807 */
[----:B------:R-:W-:-:S09]  /*bb20*/  PRMT R4, RZ, 0x7610, R4 ;  /* 0x00007610ff047816 */ /* 0x000fd20000000004 */
[----:B0-----:R-:W-:Y:S05]  /*bb30*/  @P0 BRA `(.L_x_303) ;  /* 0x00000004004c0947 */ /* 0x001fea0003800000 */
[----:B------:R-:W0:Y:S01]  /*bb40*/  S2R R14, SR_CTAID.X ;  /* 0x00000000000e7919 */ /* 0x000e220000002500 */
[----:B------:R-:W-:Y:S01]  /*bb50*/  ULDC.64 UR8, c[0x0][0x628] ;  /* 0x00018a0000087ab9 */ /* 0x000fe20000000a00 */
[----:B------:R-:W1:Y:S01]  /*bb60*/  LDC R15, c[0x0][0x144] ;  /* 0x00005100ff0f7b82 */ /* 0x000e620000000800 */
[----:B------:R-:W-:Y:S01]  /*bb70*/  ISETP.NE.U32.AND P0, PT, RZ, UR8, PT ;  /* 0x00000008ff007c0c */ /* 0x000fe2000bf05070 */
[----:B------:R-:W2:Y:S01]  /*bb80*/  S2R R11, SR_CTAID.Y ;  /* 0x00000000000b7919 */ /* 0x000ea20000002600 */
[----:B------:R-:W-:Y:S01]  /*bb90*/  ULDC UR10, c[0x0][0x150] ;  /* 0x00005400000a7ab9 */ /* 0x000fe20000000800 */
[----:B------:R-:W-:Y:S01]  /*bba0*/  ULDC UR11, c[0x0][0x630] ;  /* 0x00018c00000b7ab9 */ /* 0x000fe20000000800 */
[----:B------:R-:W-:Y:S01]  /*bbb0*/  ISETP.NE.AND.EX P0, PT, RZ, UR9, PT, P0 ;  /* 0x00000009ff007c0c */ /* 0x000fe2000bf05300 */
[----:B------:R-:W-:Y:S01]  /*bbc0*/  IMAD.MOV.U32 R4, RZ, RZ, R16 ;  /* 0x000000ffff047224 */ /* 0x000fe200078e0010 */
[----:B0-----:R-:W-:-:S05]  /*bbd0*/  I2FP.F32.U32 R5, R14 ;  /* 0x0000000e00057245 */ /* 0x001fca0000201000 */
[----:B------:R-:W-:Y:S01]  /*bbe0*/  FMUL R20, R5, UR10 ;  /* 0x0000000a05147c20 */ /* 0x000fe20008400000 */
[----:B------:R-:W-:-:S05]  /*bbf0*/  IMAD.MOV.U32 R5, RZ, RZ, R17 ;  /* 0x000000ffff057224 */ /* 0x000fca00078e0011 */
[----:B--2---:R-:W-:Y:S05]  /*bc00*/  @!P0 BRA `(.L_x_304) ;  /* 0x0000000000288947 */ /* 0x004fea0003800000 */
[----:B------:R-:W-:Y:S02]  /*bc10*/  ULDC UR10, c[0x0][0x634] ;  /* 0x00018d00000a7ab9 */ /* 0x000fe40000000800 */
[----:B------:R-:W-:-:S05]  /*bc20*/  IADD3 R5, P0, R16, UR10, RZ ;  /* 0x0000000a10057c10 */ /* 0x000fca000ff1e0ff */
[----:B------:R-:W-:-:S04]  /*bc30*/  IMAD.X R13, RZ, RZ, R17, P0 ;  /* 0x000000ffff0d7224 */ /* 0x000fc800000e0611 */
[----:B------:R-:W-:-:S04]  /*bc40*/  IMAD.WIDE.U32 R6, R13, UR8, RZ ;  /* 0x000000080d067c25 */ /* 0x000fc8000f8e00ff */
[----:B------:R-:W-:-:S04]  /*bc50*/  IMAD.WIDE.U32 R6, P0, R5, UR9, R6 ;  /* 0x0000000905067c25 */ /* 0x000fc8000f800006 */
[----:B------:R-:W-:-:S04]  /*bc60*/  IMAD.WIDE.U32 R4, R5, UR8, RZ ;  /* 0x0000000805047c25 */ /* 0x000fc8000f8e00ff */
[----:B------:R-:W-:Y:S01]  /*bc70*/  IMAD.MOV.U32 R4, RZ, RZ, R7 ;  /* 0x000000ffff047224 */ /* 0x000fe200078e0007 */
[----:B------:R-:W-:Y:S01]  /*bc80*/  IADD3 RZ, P1, R5, R6, RZ ;  /* 0x0000000605ff7210 */ /* 0x000fe20007f3e0ff */
[----:B------:R-:W-:-:S04]  /*bc90*/  IMAD.X R5, RZ, RZ, RZ, P0 ;  /* 0x000000ffff057224 */ /* 0x000fc800000e06ff */
[----:B------:R-:W-:-:S08]  /*bca0*/  IMAD.WIDE.U32.X R4, R13, UR9, R4, P1 ;  /* 0x000000090d047c25 */ /* 0x000fd000088e0404 */
.L_x_304:
[--C-:B------:R-:W-:Y:S01]  /*bcb0*/  SHF.R.U64 R13, R4, UR11, R5.reuse ;  /* 0x0000000b040d7c19 */ /* 0x100fe20008001205 */
[----:B------:R-:W0:Y:S01]  /*bcc0*/  F2I.U32.TRUNC.NTZ R20, R20 ;  /* 0x0000001400147305 */ /* 0x000e22000020f000 */
[----:B------:R-:W-:Y:S01]  /*bcd0*/  SHF.R.U32.HI R4, RZ, UR11, R5 ;  /* 0x0000000bff047c19 */ /* 0x000fe20008011605 */
[----:B------:R-:W-:Y:S01]  /*bce0*/  ULDC.64 UR8, c[0x0][0x620] ;  /* 0x0001880000087ab9 */ /* 0x000fe20000000a00 */
[----:B------:R-:W-:Y:S01]  /*bcf0*/  IADD3 R7, P0, RZ, -R13, RZ ;  /* 0x8000000dff077210 */ /* 0x000fe20007f1e0ff */
[----:B------:R-:W-:Y:S01]  /*bd00*/  ULDC.64 UR10, c[0x0][0x640] ;  /* 0x00019000000a7ab9 */ /* 0x000fe20000000a00 */
[----:B------:R-:W2:Y:S03]  /*bd10*/  LDC R22, c[0x0][0x148] ;  /* 0x00005200ff167b82 */ /* 0x000ea60000000800 */
[----:B------:R-:W-:Y:S01]  /*bd20*/  IMAD.X R4, RZ, RZ, ~R4, P0 ;  /* 0x000000ffff047224 */ /* 0x000fe200000e0e04 */
[----:B------:R-:W-:-:S03]  /*bd30*/  ISETP.NE.U32.AND P0, PT, RZ, UR10, PT ;  /* 0x0000000aff007c0c */ /* 0x000fc6000bf05070 */
[----:B------:R-:W-:Y:S01]  /*bd40*/  IMAD R6, R4, UR8, RZ ;  /* 0x0000000804067c24 */ /* 0x000fe2000f8e02ff */
[----:B------:R-:W-:Y:S01]  /*bd50*/  ISETP.NE.AND.EX P0, PT, RZ, UR11, PT, P0 ;  /* 0x0000000bff007c0c */ /* 0x000fe2000bf05300 */
[----:B------:R-:W-:Y:S01]  /*bd60*/  IMAD.WIDE.U32 R4, R7, UR8, R16 ;  /* 0x0000000807047c25 */ /* 0x000fe2000f8e0010 */
[----:B------:R-:W-:-:S03]  /*bd70*/  ULDC UR8, c[0x0][0x618] ;  /* 0x0001860000087ab9 */ /* 0x000fc60000000800 */
[----:B------:R-:W-:Y:S01]  /*bd80*/  IMAD R7, R7, UR9, R6 ;  /* 0x0000000907077c24 */ /* 0x000fe2000f8e0206 */
[----:B------:R-:W-:Y:S01]  /*bd90*/  ULDC UR9, c[0x0][0x154] ;  /* 0x0000550000097ab9 */ /* 0x000fe20000000800 */
[----:B0-----:R-:W-:Y:S02]  /*bda0*/  IMAD.MOV R6, RZ, RZ, -R20 ;  /* 0x000000ffff067224 */ /* 0x001fe400078e0a14 */
[----:B------:R-:W-:Y:S02]  /*bdb0*/  IMAD.IADD R5, R5, 0x1, R7 ;  /* 0x0000000105057824 */ /* 0x000fe400078e0207 */
[----:B-1----:R-:W-:Y:S01]  /*bdc0*/  IMAD R14, R15, R6, R14 ;  /* 0x000000060f0e7224 */ /* 0x002fe200078e020e */
[----:B------:R-:W-:Y:S02]  /*bdd0*/  I2FP.F32.U32 R6, R11 ;  /* 0x0000000b00067245 */ /* 0x000fe40000201000 */
[--C-:B------:R-:W-:Y:S02]  /*bde0*/  SHF.R.U64 R15, R4, UR8, R5.reuse ;  /* 0x00000008040f7c19 */ /* 0x100fe40008001205 */
[----:B------:R-:W-:Y:S01]  /*bdf0*/  SHF.R.U32.HI R4, RZ, UR8, R5 ;  /* 0x00000008ff047c19 */ /* 0x000fe20008011605 */
[----:B------:R-:W-:Y:S01]  /*be00*/  FMUL R6, R6, UR9 ;  /* 0x0000000906067c20 */ /* 0x000fe20008400000 */
[----:B------:R-:W-:-:S02]  /*be10*/  ULDC UR8, c[0x0][0x608] ;  /* 0x0001820000087ab9 */ /* 0x000fc40000000800 */
[--C-:B------:R-:W-:Y:S01]  /*be20*/  SHF.R.U64 R21, R15, UR8, R4.reuse ;  /* 0x000000080f157c19 */ /* 0x100fe20008001204 */
[----:B------:R0:W1:Y:S01]  /*be30*/  F2I.U32.TRUNC.NTZ R24, R6 ;  /* 0x0000000600187305 */ /* 0x000062000020f000 */
[----:B------:R-:W-:Y:S01]  /*be40*/  SHF.R.U32.HI R4, RZ, UR8, R4 ;  /* 0x00000008ff047c19 */ /* 0x000fe20008011604 */
[----:B------:R-:W-:-:S03]  /*be50*/  ULDC UR8, c[0x0][0x658] ;  /* 0x0001960000087ab9 */ /* 0x000fc60000000800 */
[--C-:B------:R-:W-:Y:S02]  /*be60*/  SHF.R.U64 R20, R21, UR8, R4.reuse ;  /* 0x0000000815147c19 */ /* 0x100fe40008001204 */
[----:B------:R-:W-:-:S03]  /*be70*/  SHF.R.U32.HI R23, RZ, UR8, R4 ;  /* 0x00000008ff177c19 */ /* 0x000fc60008011604 */
[----:B------:R-:W-:Y:S01]  /*be80*/  IMAD.MOV.U32 R4, RZ, RZ, R20 ;  /* 0x000000ffff047224 */ /* 0x000fe200078e0014 */
[----:B------:R-:W-:Y:S01]  /*be90*/  MOV R5, R23 ;  /* 0x0000001700057202 */ /* 0x000fe20000000f00 */
[----:B0-----:R-:W-:Y:S06]  /*bea0*/  @!P0 BRA `(.L_x_305) ;  /* 0x0000000000288947 */ /* 0x001fec0003800000 */
        /* <DEDUP_REMOVED lines=10> */
.L_x_305:
[----:B------:R-:W-:Y:S01]  /*bf50*/  ISETP.NE.AND P0, PT, R2, 0x1, PT ;  /* 0x000000010200780c */ /* 0x000fe20003f05270 */
[----:B------:R-:W-:Y:S01]  /*bf60*/  ULDC UR8, c[0x0][0x648] ;  /* 0x0001920000087ab9 */ /* 0x000fe20000000800 */
[----:B-1----:R-:W-:Y:S01]  /*bf70*/  IMAD.MOV R24, RZ, RZ, -R24 ;  /* 0x000000ffff187224 */ /* 0x002fe200078e0a18 */
[----:B------:R-:W-:Y:S01]  /*bf80*/  SHF.R.U64 R4, R4, UR8, R5 ;  /* 0x0000000804047c19 */ /* 0x000fe20008001205 */
[----:B------:R-:W-:Y:S01]  /*bf90*/  ULDC UR8, c[0x0][0x638] ;  /* 0x00018e0000087ab9 */ /* 0x000fe20000000800 */
[----:B------:R-:W-:Y:S01]  /*bfa0*/  LOP3.LUT R21, R21, UR13, RZ, 0xc0, !PT ;  /* 0x0000000d15157c12 */ /* 0x000fe2000f8ec0ff */
[----:B------:R-:W-:Y:S02]  /*bfb0*/  ULDC UR9, c[0x0][0x610] ;  /* 0x0001840000097ab9 */ /* 0x000fe40000000800 */
[----:B------:R-:W-:Y:S02]  /*bfc0*/  IMAD.MOV R5, RZ, RZ, -R4 ;  /* 0x000000ffff057224 */ /* 0x000fe400078e0a04 */
[----:B------:R-:W-:-:S02]  /*bfd0*/  IMAD R21, R4, UR5, R21 ;  /* 0x0000000504157c24 */ /* 0x000fc4000f8e0215 */
[----:B------:R-:W-:Y:S01]  /*bfe0*/  IMAD R20, R5, UR8, R20 ;  /* 0x0000000805147c24 */ /* 0x000fe2000f8e0214 */
[----:B------:R-:W-:Y:S01]  /*bff0*/  ULDC UR8, c[0x0][0x600] ;  /* 0x0001800000087ab9 */ /* 0x000fe20000000800 */
[----:B--2---:R-:W-:Y:S01]  /*c000*/  @P0 IMAD R14, R22, R24, R11 ;  /* 0x00000018160e0224 */ /* 0x004fe200078e020b */
[----:B------:R-:W-:Y:S01]  /*c010*/  LOP3.LUT R11, R15, UR4, RZ, 0xc0, !PT ;  /* 0x000000040f0b7c12 */ /* 0x000fe2000f8ec0ff */
[----:B------:R-:W-:Y:S02]  /*c020*/  IMAD.MOV.U32 R4, RZ, RZ, 0x1 ;  /* 0x00000001ff047424 */ /* 0x000fe400078e00ff */
[----:B------:R-:W-:Y:S02]  /*c030*/  IMAD R14, R21, UR9, R14 ;  /* 0x00000009150e7c24 */ /* 0x000fe4000f8e020e */
[----:B------:R-:W-:-:S05]  /*c040*/  IMAD R11, R20, UR8, R11 ;  /* 0x00000008140b7c24 */ /* 0x000fca000f8e020b */
[----:B------:R-:W-:Y:S02]  /*c050*/  SEL R20, R11, R14, !P0 ;  /* 0x0000000e0b147207 */ /* 0x000fe40004000000 */
[----:B------:R-:W-:-:S07]  /*c060*/  SEL R11, R14, R11, !P0 ;  /* 0x0000000b0e0b7207 */ /* 0x000fce0004000000 */
.L_x_303:
[----:B------:R-:W-:Y:S05]  /*c070*/  BSYNC B1 ;  /* 0x0000000000017941 */ /* 0x000fea0003800000 */
.L_x_302:
[----:B------:R-:W-:-:S13]  /*c080*/  LOP3.LUT P0, RZ, R4, 0xff, RZ, 0xc0, !PT ;  /* 0x000000ff04ff7812 */ /* 0x000fda000780c0ff */
[----:B------:R-:W-:Y:S05]  /*c090*/  @P0 BRA `(.L_x_306) ;  /* 0xfffffff400380947 */ /* 0x000fea000383ffff */
[----:B------:R-:W-:Y:S05]  /*c0a0*/  BSYNC B0 ;  /* 0x0000000000007941 */ /* 0x000fea0003800000 */
.L_x_295:
[----:B------:R-:W-:-:S03]  /*c0b0*/  UMOV UR8, 0xffffffff ;  /* 0xffffffff00087882 */ /* 0x000fc60000000000 */
[----:B------:R-:W-:Y:S05]  /*c0c0*/  BRA.DIV UR8, `(.L_x_307) ;  /* 0x0000000608c87947 */ /* 0x000fea000b800000 */
[----:B------:R-:W-:-:S13]  /*c0d0*/  ELECT P6, URZ, PT ;  /* 0x00000000003f782f */ /* 0x000fda00038c0000 */
.L_x_326:
[----:B------:R-:W-:Y:S04]  /*c0e0*/  BSSY B0, `(.L_x_308) ;  /* 0x0000058000007945 */ /* 0x000fe80003800000 */
[----:B------:R-:W-:Y:S05]  /*c0f0*/  @!P6 BRA `(.L_x_309) ;  /* 0x000000040058e947 */ /* 0x000fea0003800000 */
[----:B------:R-:W-:-:S04]  /*c100*/  LOP3.LUT R19, R19, 0x2, RZ, 0xfc, !PT ;  /* 0x0000000213137812 */ /* 0x000fc800078efcff */
[----:B------:R-:W-:-:S13]  /*c110*/  ISETP.NE.AND P0, PT, R19, 0x3, PT ;  /* 0x000000031300780c */ /* 0x000fda0003f05270 */
[----:B------:R-:W-:Y:S05]  /*c120*/  @!P0 BRA `(.L_x_310) ;  /* 0x0000000000048947 */ /* 0x000fea0003800000 */
[----:B------:R-:W-:Y:S01]  /*c130*/  BPT.TRAP 0x1 ;  /* 0x000000040000795c */ /* 0x000fe20000300000 */
.L_x_310:
[----:B------:R-:W0:Y:S01]  /*c140*/  S2R R3, SR_CgaCtaId ;  /* 0x0000000000037919 */ /* 0x000e220000008800 */
[----:B------:R-:W-:-:S04]  /*c150*/  MOV R2, 0x400 ;  /* 0x0000040000027802 */ /* 0x000fc80000000f00 */
[----:B0-----:R-:W-:Y:S02]  /*c160*/  LEA R3, R3, R2, 0x18 ;  /* 0x0000000203037211 */ /* 0x001fe400078ec0ff */
[----:B------:R-:W-:-:S03]  /*c170*/  SHF.L.U32 R2, R0, 0x1f, RZ ;  /* 0x0000001f00027819 */ /* 0x000fc600000006ff */
[----:B------:R-:W-:-:S04]  /*c180*/  VIADD R3, R3, 0x48 ;  /* 0x0000004803037836 */ /* 0x000fc80000000000 */
[C---:B------:R-:W-:Y:S02]  /*c190*/  IMAD R7, R12.reuse, 0x8, R3 ;  /* 0x000000080c077824 */ /* 0x040fe400078e0203 */
[----:B------:R-:W-:Y:S02]  /*c1a0*/  VIADD R12, R12, 0x1 ;  /* 0x000000010c0c7836 */ /* 0x000fe40000000000 */
[----:B------:R-:W0:Y:S03]  /*c1b0*/  SYNCS.PHASECHK.TRANS64.TRYWAIT P0, [R7+URZ], R2 ;  /* 0x00000002070075a7 */ /* 0x000e26000800017f */
[----:B------:R-:W-:-:S04]  /*c1c0*/  ISETP.NE.AND P1, PT, R12, 0x9, PT ;  /* 0x000000090c00780c */ /* 0x000fc80003f25270 */
[----:B------:R-:W-:Y:S02]  /*c1d0*/  SEL R5, RZ, 0x1, P1 ;  /* 0x00000001ff057807 */ /* 0x000fe40000800000 */
[----:B------:R-:W-:Y:S02]  /*c1e0*/  SEL R12, R12, RZ, P1 ;  /* 0x000000ff0c0c7207 */ /* 0x000fe40000800000 */
[----:B------:R-:W-:-:S03]  /*c1f0*/  LOP3.LUT R5, R0, R5, RZ, 0x3c, !PT ;  /* 0x0000000500057212 */ /* 0x000fc600078e3cff */
[----:B------:R-:W-:Y:S01]  /*c200*/  IMAD R9, R12, 0x8, R3 ;  /* 0x000000080c097824 */ /* 0x000fe200078e0203 */
[----:B------:R-:W-:Y:S01]  /*c210*/  SHF.L.U32 R4, R5, 0x1f, RZ ;  /* 0x0000001f05047819 */ /* 0x000fe200000006ff */
[----:B0-----:R-:W-:Y:S06]  /*c220*/  @!P0 BRA `(.L_x_311) ;  /* 0x0000000400908947 */ /* 0x001fec0003800000 */
.L_x_327:
[----:B------:R-:W1:Y:S01]  /*c230*/  SYNCS.PHASECHK.TRANS64.TRYWAIT P0, [R9+URZ], R4 ;  /* 0x00000004090075a7 */ /* 0x000e62000800017f */
[----:B------:R-:W-:-:S05]  /*c240*/  VIADD R0, R12, 0x1 ;  /* 0x000000010c007836 */ /* 0x000fca0000000000 */
[----:B------:R-:W-:-:S04]  /*c250*/  ISETP.NE.AND P1, PT, R0, 0x9, PT ;  /* 0x000000090000780c */ /* 0x000fc80003f25270 */
[----:B0-----:R-:W-:Y:S02]  /*c260*/  SEL R2, RZ, 0x1, P1 ;  /* 0x00000001ff027807 */ /* 0x001fe40000800000 */
[----:B------:R-:W-:Y:S02]  /*c270*/  SEL R0, R0, RZ, P1 ;  /* 0x000000ff00007207 */ /* 0x000fe40000800000 */
[----:B------:R-:W-:-:S03]  /*c280*/  LOP3.LUT R7, R5, R2, RZ, 0x3c, !PT ;  /* 0x0000000205077212 */ /* 0x000fc600078e3cff */
[----:B------:R-:W-:Y:S01]  /*c290*/  IMAD R6, R0, 0x8, R3 ;  /* 0x0000000800067824 */ /* 0x000fe200078e0203 */
[----:B------:R-:W-:Y:S01]  /*c2a0*/  SHF.L.U32 R5, R7, 0x1f, RZ ;  /* 0x0000001f07057819 */ /* 0x000fe200000006ff */
[----:B-1----:R-:W-:Y:S06]  /*c2b0*/  @!P0 BRA `(.L_x_312) ;  /* 0x0000000400808947 */ /* 0x002fec0003800000 */
.L_x_328:
[----:B------:R-:W1:Y:S01]  /*c2c0*/  SYNCS.PHASECHK.TRANS64.TRYWAIT P0, [R6+URZ], R5 ;  /* 0x00000005060075a7 */ /* 0x000e62000800017f */
[----:B------:R-:W-:-:S05]  /*c2d0*/  VIADD R0, R0, 0x1 ;  /* 0x0000000100007836 */ /* 0x000fca0000000000 */
[----:B------:R-:W-:-:S04]  /*c2e0*/  ISETP.NE.AND P1, PT, R0, 0x9, PT ;  /* 0x000000090000780c */ /* 0x000fc80003f25270 */
[----:B------:R-:W-:Y:S02]  /*c2f0*/  SEL R2, RZ, 0x1, P1 ;  /* 0x00000001ff027807 */ /* 0x000fe40000800000 */
[----:B------:R-:W-:Y:S02]  /*c300*/  SEL R0, R0, RZ, P1 ;  /* 0x000000ff00007207 */ /* 0x000fe40000800000 */
[----:B------:R-:W-:Y:S02]  /*c310*/  LOP3.LUT R7, R7, R2, RZ, 0x3c, !PT ;  /* 0x0000000207077212 */ /* 0x000fe400078e3cff */
[----:B0-----:R-:W-:Y:S02]  /*c320*/  LEA R9, R0, R3, 0x3 ;  /* 0x0000000300097211 */ /* 0x001fe400078e18ff */
[----:B------:R-:W-:Y:S01]  /*c330*/  SHF.L.U32 R4, R7, 0x1f, RZ ;  /* 0x0000001f07047819 */ /* 0x000fe200000006ff */
[----:B-1----:R-:W-:Y:S06]  /*c340*/  @!P0 BRA `(.L_x_313) ;  /* 0x0000000400708947 */ /* 0x002fec0003800000 */
.L_x_329:
[----:B------:R-:W1:Y:S01]  /*c350*/  SYNCS.PHASECHK.TRANS64.TRYWAIT P0, [R9+URZ], R4 ;  /* 0x00000004090075a7 */ /* 0x000e62000800017f */
[----:B------:R-:W-:-:S05]  /*c360*/  VIADD R0, R0, 0x1 ;  /* 0x0000000100007836 */ /* 0x000fca0000000000 */
[----:B------:R-:W-:-:S04]  /*c370*/  ISETP.NE.AND P1, PT, R0, 0x9, PT ;  /* 0x000000090000780c */ /* 0x000fc80003f25270 */
[----:B------:R-:W-:Y:S02]  /*c380*/  SEL R2, RZ, 0x1, P1 ;  /* 0x00000001ff027807 */ /* 0x000fe40000800000 */
[----:B------:R-:W-:Y:S02]  /*c390*/  SEL R0, R0, RZ, P1 ;  /* 0x000000ff00007207 */ /* 0x000fe40000800000 */
[----:B------:R-:W-:-:S03]  /*c3a0*/  LOP3.LUT R7, R7, R2, RZ, 0x3c, !PT ;  /* 0x0000000207077212 */ /* 0x000fc600078e3cff */
[----:B0-----:R-:W-:Y:S01]  /*c3b0*/  IMAD R6, R0, 0x8, R3 ;  /* 0x0000000800067824 */ /* 0x001fe200078e0203 */
[----:B------:R-:W-:Y:S01]  /*c3c0*/  SHF.L.U32 R5, R7, 0x1f, RZ ;  /* 0x0000001f07057819 */ /* 0x000fe200000006ff */
[----:B-1----:R-:W-:Y:S06]  /*c3d0*/  @!P0 BRA `(.L_x_314) ;  /* 0x0000000400608947 */ /* 0x002fec0003800000 */
.L_x_330:
        /* <DEDUP_REMOVED lines=9> */
.L_x_331:
        /* <DEDUP_REMOVED lines=9> */
.L_x_332:
        /* <DEDUP_REMOVED lines=9> */
.L_x_333:
[----:B------:R-:W1:Y:S01]  /*c590*/  SYNCS.PHASECHK.TRANS64.TRYWAIT P0, [R9+URZ], R4 ;  /* 0x00000004090075a7 */ /* 0x000e62000800017f */
[----:B------:R-:W-:-:S05]  /*c5a0*/  VIADD R0, R0, 0x1 ;  /* 0x0000000100007836 */ /* 0x000fca0000000000 */
[----:B------:R-:W-:-:S04]  /*c5b0*/  ISETP.NE.AND P1, PT, R0, 0x9, PT ;  /* 0x000000090000780c */ /* 0x000fc80003f25270 */
[----:B------:R-:W-:Y:S02]  /*c5c0*/  SEL R2, RZ, 0x1, P1 ;  /* 0x00000001ff027807 */ /* 0x000fe40000800000 */
[----:B------:R-:W-:Y:S02]  /*c5d0*/  SEL R0, R0, RZ, P1 ;  /* 0x000000ff00007207 */ /* 0x000fe40000800000 */
[----:B------:R-:W-:Y:S01]  /*c5e0*/  LOP3.LUT R2, R7, R2, RZ, 0x3c, !PT ;  /* 0x0000000207027212 */ /* 0x000fe200078e3cff */
[----:B-1----:R-:W-:Y:S06]  /*c5f0*/  @!P0 BRA `(.L_x_318) ;  /* 0x0000000400288947 */ /* 0x002fec0003800000 */
.L_x_334:
[----:B------:R-:W-:Y:S01]  /*c600*/  IMAD R3, R0, 0x8, R3 ;  /* 0x0000000800037824 */ /* 0x000fe200078e0203 */
[----:B------:R-:W-:-:S07]  /*c610*/  SHF.L.U32 R0, R2, 0x1f, RZ ;  /* 0x0000001f02007819 */ /* 0x000fce00000006ff */
.L_x_319:
[----:B--2---:R2:W3:Y:S02]  /*c620*/  SYNCS.PHASECHK.TRANS64.TRYWAIT P0, [R3+URZ], R0 ;  /* 0x00000000030075a7 */ /* 0x0044e4000800017f */
[----:B---3--:R-:W-:Y:S05]  /*c630*/  @!P0 NANOSLEEP.SYNCS 0x989680 ;  /* 0x009896800000895d */ /* 0x008fea0003900000 */
[----:B------:R-:W3:Y:S02]  /*c640*/  @!P0 SYNCS.PHASECHK.TRANS64 P0, [R3+URZ], R0 ;  /* 0x00000000030085a7 */ /* 0x000ee4000800007f */
[----:B---3--:R-:W-:Y:S05]  /*c650*/  @!P0 BRA `(.L_x_319) ;  /* 0xfffffffc00f08947 */ /* 0x008fea000383ffff */
.L_x_309:
[----:B------:R-:W-:Y:S05]  /*c660*/  BSYNC B0 ;  /* 0x0000000000007941 */ /* 0x000fea0003800000 */
.L_x_308:
[----:B------:R-:W-:Y:S05]  /*c670*/  EXIT ;  /* 0x000000000000794d */ /* 0x000fea0003800000 */
.L_x_22:
[----:B----4-:R4:W0:Y:S02]  /*c680*/  SYNCS.PHASECHK.TRANS64.TRYWAIT P1, [R3+URZ], R0 ;  /* 0x00000000030075a7 */ /* 0x010824000802017f */
[----:B0-----:R-:W-:Y:S05]  /*c690*/  @!P1 NANOSLEEP.SYNCS 0x989680 ;  /* 0x009896800000995d */ /* 0x001fea0003900000 */
[----:B------:R-:W0:Y:S02]  /*c6a0*/  @!P1 SYNCS.PHASECHK.TRANS64 P1, [R3+URZ], R0 ;  /* 0x00000000030095a7 */ /* 0x000e24000802007f */
[----:B0-----:R-:W-:Y:S05]  /*c6b0*/  @!P1 BRA `(.L_x_22) ;  /* 0xfffffffc00f09947 */ /* 0x001fea000383ffff */
[----:B------:R-:W-:Y:S05]  /*c6c0*/  BRA `(.L_x_21) ;  /* 0xffffff4c00c87947 */ /* 0x000fea000383ffff */
.L_x_27:
[----:B-1----:R1:W3:Y:S02]  /*c6d0*/  SYNCS.PHASECHK.TRANS64.TRYWAIT P1, [R5+URZ], R4 ;  /* 0x00000004050075a7 */ /* 0x0022e4000802017f */
[----:B---3--:R-:W-:Y:S05]  /*c6e0*/  @!P1 NANOSLEEP.SYNCS 0x989680 ;  /* 0x009896800000995d */ /* 0x008fea0003900000 */
[----:B------:R-:W3:Y:S02]  /*c6f0*/  @!P1 SYNCS.PHASECHK.TRANS64 P1, [R5+URZ], R4 ;  /* 0x00000004050095a7 */ /* 0x000ee4000802007f */
[----:B---3--:R-:W-:Y:S05]  /*c700*/  @!P1 BRA `(.L_x_27) ;  /* 0xfffffffc00f09947 */ /* 0x008fea000383ffff */
[----:B------:R-:W-:Y:S05]  /*c710*/  BRA `(.L_x_26) ;  /* 0xffffff5000a87947 */ /* 0x000fea000383ffff */
.L_x_296:
[----:B------:R-:W-:Y:S01]  /*c720*/  BSSY B1, `(.L_x_320) ;  /* 0x0000006000017945 */ /* 0x000fe20003800000 */
[----:B------:R-:W-:-:S07]  /*c730*/  IMAD.MOV.U32 R15, RZ, RZ, -0x1 ;  /* 0xffffffffff0f7424 */ /* 0x000fce00078e00ff */
[----:B------:R-:W-:Y:S05]  /*c740*/  WARPSYNC.COLLECTIVE R15, `(.L_x_321) ;  /* 0x000000000f0c7348 */ /* 0x000fea0003c00000 */
[----:B------:R-:W-:Y:S02]  /*c750*/  ELECT P6, UR62, PT ;  /* 0x00000000003e782f */ /* 0x000fe400038c0000 */
[----:B------:R-:W-:Y:S01]  /*c760*/  MOV R14, UR62 ;  /* 0x0000003e000e7c02 */ /* 0x000fe20008000f00 */
[----:B------:R-:W-:Y:S10]  /*c770*/  ENDCOLLECTIVE ;  /* 0x000000000000791b */ /* 0x000ff40003800000 */
.L_x_321:
[----:B------:R-:W-:Y:S05]  /*c780*/  BSYNC B1 ;  /* 0x0000000000017941 */ /* 0x000fea0003800000 */
.L_x_320:
[----:B------:R-:W-:Y:S05]  /*c790*/  BRA `(.L_x_322) ;  /* 0xffffffec00847947 */ /* 0x000fea000383ffff */
.L_x_299:
[----:B0-----:R0:W1:Y:S02]  /*c7a0*/  SYNCS.PHASECHK.TRANS64.TRYWAIT P0, [R14+URZ+0x48], R7 ;  /* 0x000048070e0075a7 */ /* 0x001064000800017f */
[----:B-1----:R-:W-:Y:S05]  /*c7b0*/  @!P0 NANOSLEEP.SYNCS 0x989680 ;  /* 0x009896800000895d */ /* 0x002fea0003900000 */
[----:B------:R-:W1:Y:S02]  /*c7c0*/  @!P0 SYNCS.PHASECHK.TRANS64 P0, [R14+URZ+0x48], R7 ;  /* 0x000048070e0085a7 */ /* 0x000e64000800007f */
[----:B-1----:R-:W-:Y:S05]  /*c7d0*/  @!P0 BRA `(.L_x_299) ;  /* 0xfffffffc00f08947 */ /* 0x002fea000383ffff */
[----:B------:R-:W-:Y:S05]  /*c7e0*/  BRA `(.L_x_323) ;  /* 0xffffffec00c07947 */ /* 0x000fea000383ffff */
.L_x_307:
[----:B------:R-:W-:Y:S01]  /*c7f0*/  BSSY B0, `(.L_x_324) ;  /* 0x0000006000007945 */ /* 0x000fe20003800000 */
[----:B------:R-:W-:-:S07]  /*c800*/  IMAD.MOV.U32 R15, RZ, RZ, -0x1 ;  /* 0xffffffffff0f7424 */ /* 0x000fce00078e00ff */
[----:B------:R-:W-:Y:S05]  /*c810*/  WARPSYNC.COLLECTIVE R15, `(.L_x_325) ;  /* 0x000000000f0c7348 */ /* 0x000fea0003c00000 */
[----:B------:R-:W-:Y:S02]  /*c820*/  ELECT P6, UR62, PT ;  /* 0x00000000003e782f */ /* 0x000fe400038c0000 */
[----:B------:R-:W-:Y:S01]  /*c830*/  MOV R14, UR62 ;  /* 0x0000003e000e7c02 */ /* 0x000fe20008000f00 */
[----:B------:R-:W-:Y:S10]  /*c840*/  ENDCOLLECTIVE ;  /* 0x000000000000791b */ /* 0x000ff40003800000 */
.L_x_325:
[----:B------:R-:W-:Y:S05]  /*c850*/  BSYNC B0 ;  /* 0x0000000000007941 */ /* 0x000fea0003800000 */
.L_x_324:
[----:B------:R-:W-:Y:S05]  /*c860*/  BRA `(.L_x_326) ;  /* 0xfffffff8001c7947 */ /* 0x000fea000383ffff */
.L_x_311:
[----:B0-----:R0:W1:Y:S02]  /*c870*/  SYNCS.PHASECHK.TRANS64.TRYWAIT P0, [R7+URZ], R2 ;  /* 0x00000002070075a7 */ /* 0x001064000800017f */
[----:B-1----:R-:W-:Y:S05]  /*c880*/  @!P0 NANOSLEEP.SYNCS 0x989680 ;  /* 0x009896800000895d */ /* 0x002fea0003900000 */
[----:B------:R-:W1:Y:S02]  /*c890*/  @!P0 SYNCS.PHASECHK.TRANS64 P0, [R7+URZ], R2 ;  /* 0x00000002070085a7 */ /* 0x000e64000800007f */
[----:B-1----:R-:W-:Y:S05]  /*c8a0*/  @!P0 BRA `(.L_x_311) ;  /* 0xfffffffc00f08947 */ /* 0x002fea000383ffff */
[----:B------:R-:W-:Y:S05]  /*c8b0*/  BRA `(.L_x_327) ;  /* 0xfffffff8005c7947 */ /* 0x000fea000383ffff */
.L_x_312:
[----:B0-----:R0:W1:Y:S02]  /*c8c0*/  SYNCS.PHASECHK.TRANS64.TRYWAIT P0, [R9+URZ], R4 ;  /* 0x00000004090075a7 */ /* 0x001064000800017f */
[----:B-1----:R-:W-:Y:S05]  /*c8d0*/  @!P0 NANOSLEEP.SYNCS 0x989680 ;  /* 0x009896800000895d */ /* 0x002fea0003900000 */
[----:B------:R-:W1:Y:S02]  /*c8e0*/  @!P0 SYNCS.PHASECHK.TRANS64 P0, [R9+URZ], R4 ;  /* 0x00000004090085a7 */ /* 0x000e64000800007f */
[----:B-1----:R-:W-:Y:S05]  /*c8f0*/  @!P0 BRA `(.L_x_312) ;  /* 0xfffffffc00f08947 */ /* 0x002fea000383ffff */
[----:B------:R-:W-:Y:S05]  /*c900*/  BRA `(.L_x_328) ;  /* 0xfffffff8006c7947 */ /* 0x000fea000383ffff */
.L_x_313:
[----:B0-----:R0:W1:Y:S02]  /*c910*/  SYNCS.PHASECHK.TRANS64.TRYWAIT P0, [R6+URZ], R5 ;  /* 0x00000005060075a7 */ /* 0x001064000800017f */
[----:B-1----:R-:W-:Y:S05]  /*c920*/  @!P0 NANOSLEEP.SYNCS 0x989680 ;  /* 0x009896800000895d */ /* 0x002fea0003900000 */
[----:B------:R-:W1:Y:S02]  /*c930*/  @!P0 SYNCS.PHASECHK.TRANS64 P0, [R6+URZ], R5 ;  /* 0x00000005060085a7 */ /* 0x000e64000800007f */
[----:B-1----:R-:W-:Y:S05]  /*c940*/  @!P0 BRA `(.L_x_313) ;  /* 0xfffffffc00f08947 */ /* 0x002fea000383ffff */
[----:B------:R-:W-:Y:S05]  /*c950*/  BRA `(.L_x_329) ;  /* 0xfffffff8007c7947 */ /* 0x000fea000383ffff */
.L_x_314:
[----:B0-----:R0:W1:Y:S02]  /*c960*/  SYNCS.PHASECHK.TRANS64.TRYWAIT P0, [R9+URZ], R4 ;  /* 0x00000004090075a7 */ /* 0x001064000800017f */
[----:B-1----:R-:W-:Y:S05]  /*c970*/  @!P0 NANOSLEEP.SYNCS 0x989680 ;  /* 0x009896800000895d */ /* 0x002fea0003900000 */
[----:B------:R-:W1:Y:S02]  /*c980*/  @!P0 SYNCS.PHASECHK.TRANS64 P0, [R9+URZ], R4 ;  /* 0x00000004090085a7 */ /* 0x000e64000800007f */
[----:B-1----:R-:W-:Y:S05]  /*c990*/  @!P0 BRA `(.L_x_314) ;  /* 0xfffffffc00f08947 */ /* 0x002fea000383ffff */
[----:B------:R-:W-:Y:S05]  /*c9a0*/  BRA `(.L_x_330) ;  /* 0xfffffff8008c7947 */ /* 0x000fea000383ffff */
.L_x_315:
[----:B0-----:R0:W1:Y:S02]  /*c9b0*/  SYNCS.PHASECHK.TRANS64.TRYWAIT P0, [R6+URZ], R5 ;  /* 0x00000005060075a7 */ /* 0x001064000800017f */
[----:B-1----:R-:W-:Y:S05]  /*c9c0*/  @!P0 NANOSLEEP.SYNCS 0x989680 ;  /* 0x009896800000895d */ /* 0x002fea0003900000 */
[----:B------:R-:W1:Y:S02]  /*c9d0*/  @!P0 SYNCS.PHASECHK.TRANS64 P0, [R6+URZ], R5 ;  /* 0x00000005060085a7 */ /* 0x000e64000800007f */
[----:B-1----:R-:W-:Y:S05]  /*c9e0*/  @!P0 BRA `(.L_x_315) ;  /* 0xfffffffc00f08947 */ /* 0x002fea000383ffff */
[----:B------:R-:W-:Y:S05]  /*c9f0*/  BRA `(.L_x_331) ;  /* 0xfffffff8009c7947 */ /* 0x000fea000383ffff */
.L_x_316:
[----:B0-----:R0:W1:Y:S02]  /*ca00*/  SYNCS.PHASECHK.TRANS64.TRYWAIT P0, [R9+URZ], R4 ;  /* 0x00000004090075a7 */ /* 0x001064000800017f */
[----:B-1----:R-:W-:Y:S05]  /*ca10*/  @!P0 NANOSLEEP.SYNCS 0x989680 ;  /* 0x009896800000895d */ /* 0x002fea0003900000 */
[----:B------:R-:W1:Y:S02]  /*ca20*/  @!P0 SYNCS.PHASECHK.TRANS64 P0, [R9+URZ], R4 ;  /* 0x00000004090085a7 */ /* 0x000e64000800007f */
[----:B-1----:R-:W-:Y:S05]  /*ca30*/  @!P0 BRA `(.L_x_316) ;  /* 0xfffffffc00f08947 */ /* 0x002fea000383ffff */
[----:B------:R-:W-:Y:S05]  /*ca40*/  BRA `(.L_x_332) ;  /* 0xfffffff800ac7947 */ /* 0x000fea000383ffff */
.L_x_317:
[----:B0-----:R0:W1:Y:S02]  /*ca50*/  SYNCS.PHASECHK.TRANS64.TRYWAIT P0, [R6+URZ], R5 ;  /* 0x00000005060075a7 */ /* 0x001064000800017f */
[----:B-1----:R-:W-:Y:S05]  /*ca60*/  @!P0 NANOSLEEP.SYNCS 0x989680 ;  /* 0x009896800000895d */ /* 0x002fea0003900000 */
[----:B------:R-:W1:Y:S02]  /*ca70*/  @!P0 SYNCS.PHASECHK.TRANS64 P0, [R6+URZ], R5 ;  /* 0x00000005060085a7 */ /* 0x000e64000800007f */
[----:B-1----:R-:W-:Y:S05]  /*ca80*/  @!P0 BRA `(.L_x_317) ;  /* 0xfffffffc00f08947 */ /* 0x002fea000383ffff */
[----:B------:R-:W-:Y:S05]  /*ca90*/  BRA `(.L_x_333) ;  /* 0xfffffff800bc7947 */ /* 0x000fea000383ffff */
.L_x_318:
[----:B-1----:R1:W2:Y:S02]  /*caa0*/  SYNCS.PHASECHK.TRANS64.TRYWAIT P0, [R9+URZ], R4 ;  /* 0x00000004090075a7 */ /* 0x0022a4000800017f */
[----:B--2---:R-:W-:Y:S05]  /*cab0*/  @!P0 NANOSLEEP.SYNCS 0x989680 ;  /* 0x009896800000895d */ /* 0x004fea0003900000 */
[----:B------:R-:W2:Y:S02]  /*cac0*/  @!P0 SYNCS.PHASECHK.TRANS64 P0, [R9+URZ], R4 ;  /* 0x00000004090085a7 */ /* 0x000ea4000800007f */
[----:B--2---:R-:W-:Y:S05]  /*cad0*/  @!P0 BRA `(.L_x_318) ;  /* 0xfffffffc00f08947 */ /* 0x004fea000383ffff */
[----:B------:R-:W-:Y:S05]  /*cae0*/  BRA `(.L_x_334) ;  /* 0xfffffff800c47947 */ /* 0x000fea000383ffff */
.L_x_335:
[----:B------:R-:W-:-:S00]  /*caf0*/  BRA `(.L_x_335) ;  /* 0xfffffffc00fc7947 */ /* 0x000fc0000383ffff */
[----:B------:R-:W-:-:S00]  /*cb00*/  NOP ;  /* 0x0000000000007918 */ /* 0x000fc00000000000 */
[----:B------:R-:W-:-:S00]  /*cb10*/  NOP ;  /* 0x0000000000007918 */ /* 0x000fc00000000000 */
[----:B------:R-:W-:-:S00]  /*cb20*/  NOP ;  /* 0x0000000000007918 */ /* 0x000fc00000000000 */
[----:B------:R-:W-:-:S00]  /*cb30*/  NOP ;  /* 0x0000000000007918 */ /* 0x000fc00000000000 */
[----:B------:R-:W-:-:S00]  /*cb40*/  NOP ;  /* 0x0000000000007918 */ /* 0x000fc00000000000 */
[----:B------:R-:W-:-:S00]  /*cb50*/  NOP ;  /* 0x0000000000007918 */ /* 0x000fc00000000000 */
[----:B------:R-:W-:-:S00]  /*cb60*/  NOP ;  /* 0x0000000000007918 */ /* 0x000fc00000000000 */
[----:B------:R-:W-:-:S00]  /*cb70*/  NOP ;  /* 0x0000000000007918 */ /* 0x000fc00000000000 */
.L_x_336:


//--------------------- .nv.global.init           --------------------------
	.section	.nv.global.init,"aw",@progbits
.nv.global.init:
	.type		$str$22,@object
	.size		$str$22,($str$23 - $str$22)
$str$22:
        /*0000*/ 	.byte	0x6b, 0x5f, 0x74, 0x69, 0x6c, 0x65, 0x5f, 0x63, 0x6f, 0x75, 0x6e, 0x74, 0x20, 0x3e, 0x3d, 0x20
        /*0010*/ 	.byte	0x31, 0x00
	.type		$str$23,@object
	.size		$str$23,(__unnamed_1 - $str$23)
$str$23:
        /*0012*/ 	.byte	0x2f, 0x74, 0x6d, 0x70, 0x2f, 0x63, 0x75, 0x74, 0x6c, 0x61, 0x73, 0x73, 0x5f, 0x73, 0x77, 0x65
        /*0022*/ 	.byte	0x65, 0x70, 0x5f, 0x73, 0x72, 0x63, 0x2f, 0x69, 0x6e, 0x63, 0x6c, 0x75, 0x64, 0x65, 0x2f, 0x63
        /*0032*/ 	.byte	0x75, 0x74, 0x6c, 0x61, 0x73, 0x73, 0x2f, 0x67, 0x65, 0x6d, 0x6d, 0x2f, 0x63, 0x6f, 0x6c, 0x6c
        /*0042*/ 	.byte	0x65, 0x63, 0x74, 0x69, 0x76, 0x65, 0x2f, 0x73, 0x6d, 0x39, 0x30, 0x5f, 0x6d, 0x6d, 0x61, 0x5f
        /*0052*/ 	.byte	0x74, 0x6d, 0x61, 0x5f, 0x67, 0x6d, 0x6d, 0x61, 0x5f, 0x73, 0x73, 0x5f, 0x77, 0x61, 0x72, 0x70
        /*0062*/ 	.byte	0x73, 0x70, 0x65, 0x63, 0x69, 0x61, 0x6c, 0x69, 0x7a, 0x65, 0x64, 0x2e, 0x68, 0x70, 0x70, 0x00
	.type		__unnamed_1,@object
	.size		__unnamed_1,(.L_0 - __unnamed_1)
__unnamed_1:
        /*0072*/ 	.byte	0x76, 0x6f, 0x69, 0x64, 0x20, 0x63, 0x75, 0x74, 0x6c, 0x61, 0x73, 0x73, 0x3a, 0x3a, 0x67, 0x65
        /* <DEDUP_REMOVED lines=181> */
        /*0bd2*/ 	.byte	0x3a, 0x69, 0x64, 0x65, 0x6e, 0x74, 0x69, 0x74, 0x79, 0x5d, 0x00
.L_0:


//--------------------- .nv.shared._ZN7cutlass13device_kernelINS_4gemm6kernel13GemmUniversalIN4cute5tupleIJiiiiEEENS1_10collective13CollectiveMmaINS1_34MainloopSm90TmaGmmaWarpSpecializedILi9ENS5_IJNS4_1CILi2EEESB_NSA_ILi1EEEEEENS1_35KernelTmaWarpSpecializedCooperativeEEENS5_IJNSA_ILi256EEENSA_ILi128EEENSA_ILi32EEEEEENS_10bfloat16_tENS5_IJlSC_lEEESK_SL_NS4_8TiledMMAINS4_8MMA_AtomIJNS4_4SM904GMMA28MMA_64x128x16_F32BF16BF16_SSILNSP_5MajorE0ELSR_0ELNSP_7ScaleInE1ELSS_1EEEEEENS4_6LayoutINS5_IJSB_SC_SC_EEENS5_IJSC_NSA_ILi0EEESX_EEEEENS5_IJNS4_10UnderscoreES10_S10_EEEEENS4_23SM90_TMA_LOAD_MULTICASTENS4_14ComposedLayoutINS4_7SwizzleILi2ELi4ELi3EEENS4_18smem_ptr_flag_bitsILi16EEENSV_INS5_IJNSA_ILi8EEESI_EEENS5_IJSI_SC_EEEEEEEvNS4_8identityES13_S1D_vS1E_EENS_8epilogue10collective6detail29Sm90TmaWarpSpecializedAdapterINS1H_15DefaultEpilogueISK_SL_SL_NS1G_6thread17LinearCombinationISK_Li1EffLNS1L_9ScaleType4KindE0ELNS_15FloatRoundStyleE2ESK_EENS1_15EpilogueDefaultEEEEEvvEEEEvNT_6ParamsE --------------------------
	.section	.nv.shared._ZN7cutlass13device_kernelINS_4gemm6kernel13GemmUniversalIN4cute5tupleIJiiiiEEENS1_10collective13CollectiveMmaINS1_34MainloopSm90TmaGmmaWarpSpecializedILi9ENS5_IJNS4_1CILi2EEESB_NSA_ILi1EEEEEENS1_35KernelTmaWarpSpecializedCooperativeEEENS5_IJNSA_ILi256EEENSA_ILi128EEENSA_ILi32EEEEEENS_10bfloat16_tENS5_IJlSC_lEEESK_SL_NS4_8TiledMMAINS4_8MMA_AtomIJNS4_4SM904GMMA28MMA_64x128x16_F32BF16BF16_SSILNSP_5MajorE0ELSR_0ELNSP_7ScaleInE1ELSS_1EEEEEENS4_6LayoutINS5_IJSB_SC_SC_EEENS5_IJSC_NSA_ILi0EEESX_EEEEENS5_IJNS4_10UnderscoreES10_S10_EEEEENS4_23SM90_TMA_LOAD_MULTICASTENS4_14ComposedLayoutINS4_7SwizzleILi2ELi4ELi3EEENS4_18smem_ptr_flag_bitsILi16EEENSV_INS5_IJNSA_ILi8EEESI_EEENS5_IJSI_SC_EEEEEEEvNS4_8identityES13_S1D_vS1E_EENS_8epilogue10collective6detail29Sm90TmaWarpSpecializedAdapterINS1H_15DefaultEpilogueISK_SL_SL_NS1G_6thread17LinearCombinationISK_Li1EffLNS1L_9ScaleType4KindE0ELNS_15FloatRoundStyleE2ESK_EENS1_15EpilogueDefaultEEEEEvvEEEEvNT_6ParamsE,"aw",@nobits
	.sectionflags	@""
	.align	16
	.zero		1024


//--------------------- .nv.shared.reserved.0     --------------------------
	.section	.nv.shared.reserved.0,"aw",@nobits
	.weak		__nv_reservedSMEM_offset_0_alias
	.size		__nv_reservedSMEM_offset_0_alias, 0, 0
	.other		__nv_reservedSMEM_offset_0_alias,@"STO_CUDA_RESERVED_SHARED STV_DEFAULT"
__nv_reservedSMEM_offset_0_alias:
	.zero		0


//--------------------- .nv.global                --------------------------
	.section	.nv.global,"aw",@nobits
.nv.global:
	.type		_ZN40_INTERNAL_bd5f8c51_4_k_cu_b3c67e8a_237614cute1_E,@object
	.size		_ZN40_INTERNAL_bd5f8c51_4_k_cu_b3c67e8a_237614cute1_E,(_ZN40_INTERNAL_bd5f8c51_4_k_cu_b3c67e8a_237614cuda3std3__45__cpo6cbeginE - _ZN40_INTERNAL_bd5f8c51_4_k_cu_b3c67e8a_237614cute1_E)
_ZN40_INTERNAL_bd5f8c51_4_k_cu_b3c67e8a_237614cute1_E:
	.zero		1
	.type		_ZN40_INTERNAL_bd5f8c51_4_k_cu_b3c67e8a_237614cuda3std3__45__cpo6cbeginE,@object
	.size		_ZN40_INTERNAL_bd5f8c51_4_k_cu_b3c67e8a_237614cuda3std3__45__cpo6cbeginE,(_ZN40_INTERNAL_bd5f8c51_4_k_cu_b3c67e8a_237614cuda3std3__48in_placeE - _ZN40_INTERNAL_bd5f8c51_4_k_cu_b3c67e8a_237614cuda3std3__45__cpo6cbeginE)
_ZN40_INTERNAL_bd5f8c51_4_k_cu_b3c67e8a_237614cuda3std3__45__cpo6cbeginE:
	.zero		1
	.type		_ZN40_INTERNAL_bd5f8c51_4_k_cu_b3c67e8a_237614cuda3std3__48in_placeE,@object
	.size		_ZN40_INTERNAL_bd5f8c51_4_k_cu_b3c67e8a_237614cuda3std3__48in_placeE,(_ZN40_INTERNAL_bd5f8c51_4_k_cu_b3c67e8a_237614cuda3std6ranges3__45__cpo9iter_moveE - _ZN40_INTERNAL_bd5f8c51_4_k_cu_b3c67e8a_237614cuda3std3__48in_placeE)
_ZN40_INTERNAL_bd5f8c51_4_k_cu_b3c67e8a_237614cuda3std3__48in_placeE:
	.zero		1
	.type		_ZN40_INTERNAL_bd5f8c51_4_k_cu_b3c67e8a_237614cuda3std6ranges3__45__cpo9iter_moveE,@object
	.size		_ZN40_INTERNAL_bd5f8c51_4_k_cu_b3c67e8a_237614cuda3std6ranges3__45__cpo9iter_moveE,(_ZN40_INTERNAL_bd5f8c51_4_k_cu_b3c67e8a_237614cuda3std3__45__cpo5beginE - _ZN40_INTERNAL_bd5f8c51_4_k_cu_b3c67e8a_237614cuda3std6ranges3__45__cpo9iter_moveE)
_ZN40_INTERNAL_bd5f8c51_4_k_cu_b3c67e8a_237614cuda3std6ranges3__45__cpo9iter_moveE:
	.zero		1
	.type		_ZN40_INTERNAL_bd5f8c51_4_k_cu_b3c67e8a_237614cuda3std3__45__cpo5beginE,@object
	.size		_ZN40_INTERNAL_bd5f8c51_4_k_cu_b3c67e8a_237614cuda3std3__45__cpo5beginE,(_ZN40_INTERNAL_bd5f8c51_4_k_cu_b3c67e8a_237614cuda3std3__442_GLOBAL__N__bd5f8c51_4_k_cu_b3c67e8a_237616ignoreE - _ZN40_INTERNAL_bd5f8c51_4_k_cu_b3c67e8a_237614cuda3std3__45__cpo5beginE)
_ZN40_INTERNAL_bd5f8c51_4_k_cu_b3c67e8a_237614cuda3std3__45__cpo5beginE:
	.zero		1
	.type		_ZN40_INTERNAL_bd5f8c51_4_k_cu_b3c67e8a_237614cuda3std3__442_GLOBAL__N__bd5f8c51_4_k_cu_b3c67e8a_237616ignoreE,@object
	.size		_ZN40_INTERNAL_bd5f8c51_4_k_cu_b3c67e8a_237614cuda3std3__442_GLOBAL__N__bd5f8c51_4_k_cu_b3c67e8a_237616ignoreE,(_ZN40_INTERNAL_bd5f8c51_4_k_cu_b3c67e8a_237614cute7productE - _ZN40_INTERNAL_bd5f8c51_4_k_cu_b3c67e8a_237614cuda3std3__442_GLOBAL__N__bd5f8c51_4_k_cu_b3c67e8a_237616ignoreE)
_ZN40_INTERNAL_bd5f8c51_4_k_cu_b3c67e8a_237614cuda3std3__442_GLOBAL__N__bd5f8c51_4_k_cu_b3c67e8a_237616ignoreE:
	.zero		1
	.type		_ZN40_INTERNAL_bd5f8c51_4_k_cu_b3c67e8a_237614cute7productE,@object
	.size		_ZN40_INTERNAL_bd5f8c51_4_k_cu_b3c67e8a_237614cute7productE,(_ZN40_INTERNAL_bd5f8c51_4_k_cu_b3c67e8a_237614cuda3std3__45__cpo3endE - _ZN40_INTERNAL_bd5f8c51_4_k_cu_b3c67e8a_237614cute7productE)
_ZN40_INTERNAL_bd5f8c51_4_k_cu_b3c67e8a_237614cute7productE:
	.zero		1
	.type		_ZN40_INTERNAL_bd5f8c51_4_k_cu_b3c67e8a_237614cuda3std3__45__cpo3endE,@object
	.size		_ZN40_INTERNAL_bd5f8c51_4_k_cu_b3c67e8a_237614cuda3std3__45__cpo3endE,(_ZN40_INTERNAL_bd5f8c51_4_k_cu_b3c67e8a_237614cuda3std3__419piecewise_constructE - _ZN40_INTERNAL_bd5f8c51_4_k_cu_b3c67e8a_237614cuda3std3__45__cpo3endE)
_ZN40_INTERNAL_bd5f8c51_4_k_cu_b3c67e8a_237614cuda3std3__45__cpo3endE:
	.zero		1
	.type		_ZN40_INTERNAL_bd5f8c51_4_k_cu_b3c67e8a_237614cuda3std3__419piecewise_constructE,@object
	.size		_ZN40_INTERNAL_bd5f8c51_4_k_cu_b3c67e8a_237614cuda3std3__419piecewise_constructE,(_ZN40_INTERNAL_bd5f8c51_4_k_cu_b3c67e8a_237614cuda3std3__45__cpo4cendE - _ZN40_INTERNAL_bd5f8c51_4_k_cu_b3c67e8a_237614cuda3std3__419piecewise_constructE)
_ZN40_INTERNAL_bd5f8c51_4_k_cu_b3c67e8a_237614cuda3std3__419piecewise_constructE:
	.zero		1
	.type		_ZN40_INTERNAL_bd5f8c51_4_k_cu_b3c67e8a_237614cuda3std3__45__cpo4cendE,@object
	.size		_ZN40_INTERNAL_bd5f8c51_4_k_cu_b3c67e8a_237614cuda3std3__45__cpo4cendE,(_ZN40_INTERNAL_bd5f8c51_4_k_cu_b3c67e8a_237614cuda3std6ranges3__45__cpo4swapE - _ZN40_INTERNAL_bd5f8c51_4_k_cu_b3c67e8a_237614cuda3std3__45__cpo4cendE)
_ZN40_INTERNAL_bd5f8c51_4_k_cu_b3c67e8a_237614cuda3std3__45__cpo4cendE:
	.zero		1
	.type		_ZN40_INTERNAL_bd5f8c51_4_k_cu_b3c67e8a_237614cuda3std6ranges3__45__cpo4swapE,@object
	.size		_ZN40_INTERNAL_bd5f8c51_4_k_cu_b3c67e8a_237614cuda3std6ranges3__45__cpo4swapE,(.L_8 - _ZN40_INTERNAL_bd5f8c51_4_k_cu_b3c67e8a_237614cuda3std6ranges3__45__cpo4swapE)
_ZN40_INTERNAL_bd5f8c51_4_k_cu_b3c67e8a_237614cuda3std6ranges3__45__cpo4swapE:
	.zero		1
.L_8:


//--------------------- .nv.constant0._ZN7cutlass13device_kernelINS_4gemm6kernel13GemmUniversalIN4cute5tupleIJiiiiEEENS1_10collective13CollectiveMmaINS1_34MainloopSm90TmaGmmaWarpSpecializedILi9ENS5_IJNS4_1CILi2EEESB_NSA_ILi1EEEEEENS1_35KernelTmaWarpSpecializedCooperativeEEENS5_IJNSA_ILi256EEENSA_ILi128EEENSA_ILi32EEEEEENS_10bfloat16_tENS5_IJlSC_lEEESK_SL_NS4_8TiledMMAINS4_8MMA_AtomIJNS4_4SM904GMMA28MMA_64x128x16_F32BF16BF16_SSILNSP_5MajorE0ELSR_0ELNSP_7ScaleInE1ELSS_1EEEEEENS4_6LayoutINS5_IJSB_SC_SC_EEENS5_IJSC_NSA_ILi0EEESX_EEEEENS5_IJNS4_10UnderscoreES10_S10_EEEEENS4_23SM90_TMA_LOAD_MULTICASTENS4_14ComposedLayoutINS4_7SwizzleILi2ELi4ELi3EEENS4_18smem_ptr_flag_bitsILi16EEENSV_INS5_IJNSA_ILi8EEESI_EEENS5_IJSI_SC_EEEEEEEvNS4_8identityES13_S1D_vS1E_EENS_8epilogue10collective6detail29Sm90TmaWarpSpecializedAdapterINS1H_15DefaultEpilogueISK_SL_SL_NS1G_6thread17LinearCombinationISK_Li1EffLNS1L_9ScaleType4KindE0ELNS_15FloatRoundStyleE2ESK_EENS1_15EpilogueDefaultEEEEEvvEEEEvNT_6ParamsE --------------------------
	.section	.nv.constant0._ZN7cutlass13device_kernelINS_4gemm6kernel13GemmUniversalIN4cute5tupleIJiiiiEEENS1_10collective13CollectiveMmaINS1_34MainloopSm90TmaGmmaWarpSpecializedILi9ENS5_IJNS4_1CILi2EEESB_NSA_ILi1EEEEEENS1_35KernelTmaWarpSpecializedCooperativeEEENS5_IJNSA_ILi256EEENSA_ILi128EEENSA_ILi32EEEEEENS_10bfloat16_tENS5_IJlSC_lEEESK_SL_NS4_8TiledMMAINS4_8MMA_AtomIJNS4_4SM904GMMA28MMA_64x128x16_F32BF16BF16_SSILNSP_5MajorE0ELSR_0ELNSP_7ScaleInE1ELSS_1EEEEEENS4_6LayoutINS5_IJSB_SC_SC_EEENS5_IJSC_NSA_ILi0EEESX_EEEEENS5_IJNS4_10UnderscoreES10_S10_EEEEENS4_23SM90_TMA_LOAD_MULTICASTENS4_14ComposedLayoutINS4_7SwizzleILi2ELi4ELi3EEENS4_18smem_ptr_flag_bitsILi16EEENSV_INS5_IJNSA_ILi8EEESI_EEENS5_IJSI_SC_EEEEEEEvNS4_8identityES13_S1D_vS1E_EENS_8epilogue10collective6detail29Sm90TmaWarpSpecializedAdapterINS1H_15DefaultEpilogueISK_SL_SL_NS1G_6thread17LinearCombinationISK_Li1EffLNS1L_9ScaleType4KindE0ELNS_15FloatRoundStyleE2ESK_EENS1_15EpilogueDefaultEEEEEvvEEEEvNT_6ParamsE,"a",@progbits
	.sectionflags	@""
	.align	4
.nv.constant0._ZN7cutlass13device_kernelINS_4gemm6kernel13GemmUniversalIN4cute5tupleIJiiiiEEENS1_10collective13CollectiveMmaINS1_34MainloopSm90TmaGmmaWarpSpecializedILi9ENS5_IJNS4_1CILi2EEESB_NSA_ILi1EEEEEENS1_35KernelTmaWarpSpecializedCooperativeEEENS5_IJNSA_ILi256EEENSA_ILi128EEENSA_ILi32EEEEEENS_10bfloat16_tENS5_IJlSC_lEEESK_SL_NS4_8TiledMMAINS4_8MMA_AtomIJNS4_4SM904GMMA28MMA_64x128x16_F32BF16BF16_SSILNSP_5MajorE0ELSR_0ELNSP_7ScaleInE1ELSS_1EEEEEENS4_6LayoutINS5_IJSB_SC_SC_EEENS5_IJSC_NSA_ILi0EEESX_EEEEENS5_IJNS4_10UnderscoreES10_S10_EEEEENS4_23SM90_TMA_LOAD_MULTICASTENS4_14ComposedLayoutINS4_7SwizzleILi2ELi4ELi3EEENS4_18smem_ptr_flag_bitsILi16EEENSV_INS5_IJNSA_ILi8EEESI_EEENS5_IJSI_SC_EEEEEEEvNS4_8identityES13_S1D_vS1E_EENS_8epilogue10collective6detail29Sm90TmaWarpSpecializedAdapterINS1H_15DefaultEpilogueISK_SL_SL_NS1G_6thread17LinearCombinationISK_Li1EffLNS1L_9ScaleType4KindE0ELNS_15FloatRoundStyleE2ESK_EENS1_15EpilogueDefaultEEEEEvvEEEEvNT_6ParamsE:
	.zero		1664


//--------------------- SYMBOLS --------------------------

	.type		.nv.reservedSmem.offset0,@object
	.size		.nv.reservedSmem.offset0,0x4
	.type		__assertfail,@function
